//
// Generated by NVIDIA NVVM Compiler
//
// Compiler Build ID: CL-36424714
// Cuda compilation tools, release 13.0, V13.0.88
// Based on NVVM 20.0.0
//

.version 9.0
.target sm_100
.address_size 64

	// .globl	_Z10gpu_3dconvPdS_idiii

.visible .entry _Z10gpu_3dconvPdS_idiii(
	.param .u64 .ptr .align 1 _Z10gpu_3dconvPdS_idiii_param_0,
	.param .u64 .ptr .align 1 _Z10gpu_3dconvPdS_idiii_param_1,
	.param .u32 _Z10gpu_3dconvPdS_idiii_param_2,
	.param .f64 _Z10gpu_3dconvPdS_idiii_param_3,
	.param .u32 _Z10gpu_3dconvPdS_idiii_param_4,
	.param .u32 _Z10gpu_3dconvPdS_idiii_param_5,
	.param .u32 _Z10gpu_3dconvPdS_idiii_param_6
)
{
	.reg .pred 	%p<15>;
	.reg .b32 	%r<244>;
	.reg .b64 	%rd<51>;
	.reg .b64 	%fd<91>;

	ld.param.u64 	%rd5, [_Z10gpu_3dconvPdS_idiii_param_0];
	ld.param.u64 	%rd6, [_Z10gpu_3dconvPdS_idiii_param_1];
	ld.param.u32 	%r66, [_Z10gpu_3dconvPdS_idiii_param_2];
	ld.param.f64 	%fd23, [_Z10gpu_3dconvPdS_idiii_param_3];
	ld.param.u32 	%r67, [_Z10gpu_3dconvPdS_idiii_param_4];
	ld.param.u32 	%r68, [_Z10gpu_3dconvPdS_idiii_param_5];
	ld.param.u32 	%r69, [_Z10gpu_3dconvPdS_idiii_param_6];
	cvta.to.global.u64 	%rd1, %rd5;
	cvta.to.global.u64 	%rd2, %rd6;
	mov.u32 	%r70, %ctaid.x;
	mov.u32 	%r71, %ntid.x;
	mov.u32 	%r72, %tid.x;
	mad.lo.s32 	%r73, %r70, %r71, %r72;
	mov.u32 	%r242, %r73;
	mov.u32 	%r74, %ctaid.y;
	mov.u32 	%r75, %ntid.y;
	mov.u32 	%r76, %tid.y;
	mad.lo.s32 	%r77, %r74, %r75, %r76;
	mov.u32 	%r243, %r77;
	setp.lt.s32 	%p1, %r69, 1;
	@%p1 bra 	$L__BB0_30;
	ld.global.f64 	%fd24, [%rd2+8];
	ld.global.f64 	%fd25, [%rd2];
	mul.f64 	%fd26, %fd25, 0d4010000000000000;
	sub.f64 	%fd27, %fd26, %fd24;
	div.rn.f64 	%fd90, %fd27, 0d4008000000000000;
	and.b32  	%r1, %r69, 3;
	setp.lt.u32 	%p2, %r69, 4;
	mov.b32 	%r239, 0;
	@%p2 bra 	$L__BB0_16;
	and.b32  	%r239, %r69, 2147483644;
	neg.s32 	%r225, %r239;
	sub.s32 	%r224, 2, %r66;
	shl.b32 	%r5, %r68, 2;
	mul.lo.s32 	%r6, %r68, 3;
	mov.b32 	%r223, 0;
$L__BB0_3:
	.pragma "nounroll";
	mov.u32 	%r80, %r242;
	sub.s32 	%r81, %r80, %r66;
	mov.u32 	%r82, %r242;
	sub.s32 	%r83, %r82, %r66;
	mad.lo.s32 	%r84, %r81, %r83, %r81;
	add.s32 	%r85, %r83, %r84;
	add.s32 	%r86, %r224, -1;
	mad.lo.s32 	%r87, %r86, %r86, %r85;
	mov.u32 	%r88, %r243;
	sub.s32 	%r89, %r88, %r66;
	mov.u32 	%r90, %r243;
	sub.s32 	%r91, %r90, %r66;
	mad.lo.s32 	%r92, %r89, %r91, %r89;
	add.s32 	%r93, %r91, %r92;
	add.s32 	%r94, %r87, %r93;
	add.s32 	%r95, %r94, 2;
	cvt.rn.f64.s32 	%fd28, %r95;
	sqrt.rn.f64 	%fd29, %fd28;
	mul.f64 	%fd2, %fd23, %fd29;
	cvt.rmi.f64.f64 	%fd30, %fd2;
	cvt.rzi.s32.f64 	%r10, %fd30;
	setp.lt.s32 	%p3, %r10, 1;
	@%p3 bra 	$L__BB0_5;
	add.s32 	%r96, %r10, -1;
	mul.wide.u32 	%rd9, %r96, 8;
	add.s64 	%rd10, %rd2, %rd9;
	ld.global.f64 	%fd31, [%rd10];
	cvt.rn.f64.u32 	%fd32, %r10;
	sub.f64 	%fd33, %fd2, %fd32;
	mul.wide.u32 	%rd11, %r10, 8;
	add.s64 	%rd12, %rd2, %rd11;
	ld.global.f64 	%fd34, [%rd12];
	sub.f64 	%fd35, %fd34, %fd31;
	fma.rn.f64 	%fd84, %fd33, %fd35, %fd31;
	mov.u32 	%r227, %r243;
	mov.u32 	%r226, %r242;
	bra.uni 	$L__BB0_6;
$L__BB0_5:
	mov.u32 	%r227, %r243;
	mov.u32 	%r226, %r242;
	mov.f64 	%fd84, %fd90;
$L__BB0_6:
	add.s32 	%r97, %r227, %r223;
	mad.lo.s32 	%r98, %r97, %r67, %r226;
	mul.wide.s32 	%rd13, %r98, 8;
	add.s64 	%rd14, %rd1, %rd13;
	st.global.f64 	[%rd14], %fd84;
	mov.u32 	%r99, %r242;
	sub.s32 	%r100, %r99, %r66;
	mov.u32 	%r101, %r242;
	sub.s32 	%r102, %r101, %r66;
	mad.lo.s32 	%r103, %r100, %r102, %r100;
	add.s32 	%r104, %r102, %r103;
	mad.lo.s32 	%r105, %r224, %r224, %r104;
	mov.u32 	%r106, %r243;
	sub.s32 	%r107, %r106, %r66;
	mov.u32 	%r108, %r243;
	sub.s32 	%r109, %r108, %r66;
	mad.lo.s32 	%r110, %r107, %r109, %r107;
	add.s32 	%r111, %r109, %r110;
	add.s32 	%r112, %r105, %r111;
	add.s32 	%r113, %r112, 2;
	cvt.rn.f64.s32 	%fd36, %r113;
	sqrt.rn.f64 	%fd37, %fd36;
	mul.f64 	%fd5, %fd23, %fd37;
	cvt.rmi.f64.f64 	%fd38, %fd5;
	cvt.rzi.s32.f64 	%r17, %fd38;
	setp.gt.s32 	%p4, %r17, 0;
	@%p4 bra 	$L__BB0_8;
	mov.u32 	%r229, %r243;
	mov.u32 	%r228, %r242;
	mov.f64 	%fd85, %fd90;
	bra.uni 	$L__BB0_9;
$L__BB0_8:
	add.s32 	%r114, %r17, -1;
	mul.wide.u32 	%rd15, %r114, 8;
	add.s64 	%rd16, %rd2, %rd15;
	ld.global.f64 	%fd39, [%rd16];
	cvt.rn.f64.u32 	%fd40, %r17;
	sub.f64 	%fd41, %fd5, %fd40;
	mul.wide.u32 	%rd17, %r17, 8;
	add.s64 	%rd18, %rd2, %rd17;
	ld.global.f64 	%fd42, [%rd18];
	sub.f64 	%fd43, %fd42, %fd39;
	fma.rn.f64 	%fd85, %fd41, %fd43, %fd39;
	mov.u32 	%r229, %r243;
	mov.u32 	%r228, %r242;
$L__BB0_9:
	add.s32 	%r115, %r68, %r229;
	add.s32 	%r116, %r115, %r223;
	mad.lo.s32 	%r117, %r116, %r67, %r228;
	mul.wide.s32 	%rd19, %r117, 8;
	add.s64 	%rd20, %rd1, %rd19;
	st.global.f64 	[%rd20], %fd85;
	mov.u32 	%r118, %r242;
	sub.s32 	%r119, %r118, %r66;
	mov.u32 	%r120, %r242;
	sub.s32 	%r121, %r120, %r66;
	mad.lo.s32 	%r122, %r119, %r121, %r119;
	add.s32 	%r123, %r121, %r122;
	mad.lo.s32 	%r124, %r224, %r224, %r224;
	add.s32 	%r125, %r224, %r124;
	add.s32 	%r126, %r123, %r125;
	mov.u32 	%r127, %r243;
	sub.s32 	%r128, %r127, %r66;
	mov.u32 	%r129, %r243;
	sub.s32 	%r130, %r129, %r66;
	mad.lo.s32 	%r131, %r128, %r130, %r128;
	add.s32 	%r132, %r130, %r131;
	add.s32 	%r133, %r126, %r132;
	add.s32 	%r134, %r133, 3;
	cvt.rn.f64.s32 	%fd44, %r134;
	sqrt.rn.f64 	%fd45, %fd44;
	mul.f64 	%fd8, %fd23, %fd45;
	cvt.rmi.f64.f64 	%fd46, %fd8;
	cvt.rzi.s32.f64 	%r24, %fd46;
	setp.gt.s32 	%p5, %r24, 0;
	@%p5 bra 	$L__BB0_11;
	mov.u32 	%r231, %r243;
	mov.u32 	%r230, %r242;
	mov.f64 	%fd86, %fd90;
	bra.uni 	$L__BB0_12;
$L__BB0_11:
	add.s32 	%r135, %r24, -1;
	mul.wide.u32 	%rd21, %r135, 8;
	add.s64 	%rd22, %rd2, %rd21;
	ld.global.f64 	%fd47, [%rd22];
	cvt.rn.f64.u32 	%fd48, %r24;
	sub.f64 	%fd49, %fd8, %fd48;
	mul.wide.u32 	%rd23, %r24, 8;
	add.s64 	%rd24, %rd2, %rd23;
	ld.global.f64 	%fd50, [%rd24];
	sub.f64 	%fd51, %fd50, %fd47;
	fma.rn.f64 	%fd86, %fd49, %fd51, %fd47;
	mov.u32 	%r231, %r243;
	mov.u32 	%r230, %r242;
$L__BB0_12:
	add.s32 	%r136, %r224, 2;
	shl.b32 	%r137, %r68, 1;
	add.s32 	%r138, %r137, %r231;
	add.s32 	%r139, %r138, %r223;
	mad.lo.s32 	%r140, %r139, %r67, %r230;
	mul.wide.s32 	%rd25, %r140, 8;
	add.s64 	%rd26, %rd1, %rd25;
	st.global.f64 	[%rd26], %fd86;
	mov.u32 	%r141, %r242;
	sub.s32 	%r142, %r141, %r66;
	mov.u32 	%r143, %r242;
	sub.s32 	%r144, %r143, %r66;
	mad.lo.s32 	%r145, %r142, %r144, %r142;
	add.s32 	%r146, %r144, %r145;
	mad.lo.s32 	%r147, %r136, %r136, %r146;
	mov.u32 	%r148, %r243;
	sub.s32 	%r149, %r148, %r66;
	mov.u32 	%r150, %r243;
	sub.s32 	%r151, %r150, %r66;
	mad.lo.s32 	%r152, %r149, %r151, %r149;
	add.s32 	%r153, %r151, %r152;
	add.s32 	%r154, %r147, %r153;
	add.s32 	%r155, %r154, 2;
	cvt.rn.f64.s32 	%fd52, %r155;
	sqrt.rn.f64 	%fd53, %fd52;
	mul.f64 	%fd11, %fd23, %fd53;
	cvt.rmi.f64.f64 	%fd54, %fd11;
	cvt.rzi.s32.f64 	%r31, %fd54;
	setp.gt.s32 	%p6, %r31, 0;
	@%p6 bra 	$L__BB0_14;
	mov.u32 	%r233, %r243;
	mov.u32 	%r232, %r242;
	mov.f64 	%fd87, %fd90;
	bra.uni 	$L__BB0_15;
$L__BB0_14:
	add.s32 	%r156, %r31, -1;
	mul.wide.u32 	%rd27, %r156, 8;
	add.s64 	%rd28, %rd2, %rd27;
	ld.global.f64 	%fd55, [%rd28];
	cvt.rn.f64.u32 	%fd56, %r31;
	sub.f64 	%fd57, %fd11, %fd56;
	mul.wide.u32 	%rd29, %r31, 8;
	add.s64 	%rd30, %rd2, %rd29;
	ld.global.f64 	%fd58, [%rd30];
	sub.f64 	%fd59, %fd58, %fd55;
	fma.rn.f64 	%fd87, %fd57, %fd59, %fd55;
	mov.u32 	%r233, %r243;
	mov.u32 	%r232, %r242;
$L__BB0_15:
	add.s32 	%r157, %r6, %r233;
	add.s32 	%r158, %r157, %r223;
	mad.lo.s32 	%r159, %r158, %r67, %r232;
	mul.wide.s32 	%rd31, %r159, 8;
	add.s64 	%rd32, %rd1, %rd31;
	st.global.f64 	[%rd32], %fd87;
	add.s32 	%r225, %r225, 4;
	add.s32 	%r224, %r224, 4;
	add.s32 	%r223, %r223, %r5;
	setp.ne.s32 	%p7, %r225, 0;
	@%p7 bra 	$L__BB0_3;
$L__BB0_16:
	setp.eq.s32 	%p8, %r1, 0;
	@%p8 bra 	$L__BB0_30;
	setp.eq.s32 	%p9, %r1, 1;
	@%p9 bra 	$L__BB0_25;
	mov.u32 	%r160, %r242;
	sub.s32 	%r161, %r160, %r66;
	mov.u32 	%r162, %r242;
	sub.s32 	%r163, %r162, %r66;
	mad.lo.s32 	%r164, %r161, %r163, %r161;
	add.s32 	%r165, %r163, %r164;
	sub.s32 	%r166, %r239, %r66;
	mad.lo.s32 	%r167, %r166, %r166, %r166;
	add.s32 	%r168, %r166, %r167;
	add.s32 	%r169, %r165, %r168;
	mov.u32 	%r170, %r243;
	sub.s32 	%r171, %r170, %r66;
	mov.u32 	%r172, %r243;
	sub.s32 	%r173, %r172, %r66;
	mad.lo.s32 	%r174, %r171, %r173, %r171;
	add.s32 	%r175, %r173, %r174;
	add.s32 	%r176, %r169, %r175;
	add.s32 	%r177, %r176, 3;
	cvt.rn.f64.s32 	%fd60, %r177;
	sqrt.rn.f64 	%fd61, %fd60;
	mul.f64 	%fd14, %fd23, %fd61;
	cvt.rmi.f64.f64 	%fd62, %fd14;
	cvt.rzi.s32.f64 	%r42, %fd62;
	setp.gt.s32 	%p10, %r42, 0;
	@%p10 bra 	$L__BB0_20;
	mov.u32 	%r236, %r243;
	mov.u32 	%r235, %r242;
	mov.f64 	%fd88, %fd90;
	bra.uni 	$L__BB0_21;
$L__BB0_20:
	add.s32 	%r178, %r42, -1;
	mul.wide.u32 	%rd33, %r178, 8;
	add.s64 	%rd34, %rd2, %rd33;
	ld.global.f64 	%fd63, [%rd34];
	cvt.rn.f64.u32 	%fd64, %r42;
	sub.f64 	%fd65, %fd14, %fd64;
	mul.wide.u32 	%rd35, %r42, 8;
	add.s64 	%rd36, %rd2, %rd35;
	ld.global.f64 	%fd66, [%rd36];
	sub.f64 	%fd67, %fd66, %fd63;
	fma.rn.f64 	%fd88, %fd65, %fd67, %fd63;
	mov.u32 	%r236, %r243;
	mov.u32 	%r235, %r242;
$L__BB0_21:
	mul.lo.s32 	%r49, %r239, %r68;
	add.s32 	%r179, %r236, %r49;
	mad.lo.s32 	%r180, %r179, %r67, %r235;
	mul.wide.s32 	%rd37, %r180, 8;
	add.s64 	%rd38, %rd1, %rd37;
	st.global.f64 	[%rd38], %fd88;
	mov.u32 	%r181, %r242;
	sub.s32 	%r182, %r181, %r66;
	mov.u32 	%r183, %r242;
	sub.s32 	%r184, %r183, %r66;
	mad.lo.s32 	%r185, %r182, %r184, %r182;
	add.s32 	%r186, %r184, %r185;
	add.s32 	%r239, %r239, 2;
	sub.s32 	%r187, %r239, %r66;
	mad.lo.s32 	%r188, %r187, %r187, %r186;
	mov.u32 	%r189, %r243;
	sub.s32 	%r190, %r189, %r66;
	mov.u32 	%r191, %r243;
	sub.s32 	%r192, %r191, %r66;
	mad.lo.s32 	%r193, %r190, %r192, %r190;
	add.s32 	%r194, %r192, %r193;
	add.s32 	%r195, %r188, %r194;
	add.s32 	%r196, %r195, 2;
	cvt.rn.f64.s32 	%fd68, %r196;
	sqrt.rn.f64 	%fd69, %fd68;
	mul.f64 	%fd17, %fd23, %fd69;
	cvt.rmi.f64.f64 	%fd70, %fd17;
	cvt.rzi.s32.f64 	%r51, %fd70;
	setp.gt.s32 	%p11, %r51, 0;
	@%p11 bra 	$L__BB0_23;
	mov.u32 	%r238, %r243;
	mov.u32 	%r237, %r242;
	mov.f64 	%fd89, %fd90;
	bra.uni 	$L__BB0_24;
$L__BB0_23:
	add.s32 	%r197, %r51, -1;
	mul.wide.u32 	%rd39, %r197, 8;
	add.s64 	%rd40, %rd2, %rd39;
	ld.global.f64 	%fd71, [%rd40];
	cvt.rn.f64.u32 	%fd72, %r51;
	sub.f64 	%fd73, %fd17, %fd72;
	mul.wide.u32 	%rd41, %r51, 8;
	add.s64 	%rd42, %rd2, %rd41;
	ld.global.f64 	%fd74, [%rd42];
	sub.f64 	%fd75, %fd74, %fd71;
	fma.rn.f64 	%fd89, %fd73, %fd75, %fd71;
	mov.u32 	%r238, %r243;
	mov.u32 	%r237, %r242;
$L__BB0_24:
	add.s32 	%r198, %r49, %r68;
	add.s32 	%r199, %r238, %r198;
	mad.lo.s32 	%r200, %r199, %r67, %r237;
	mul.wide.s32 	%rd43, %r200, 8;
	add.s64 	%rd44, %rd1, %rd43;
	st.global.f64 	[%rd44], %fd89;
$L__BB0_25:
	and.b32  	%r201, %r69, 1;
	setp.eq.b32 	%p12, %r201, 1;
	not.pred 	%p13, %p12;
	@%p13 bra 	$L__BB0_30;
	mov.u32 	%r202, %r242;
	sub.s32 	%r203, %r202, %r66;
	mov.u32 	%r204, %r242;
	sub.s32 	%r205, %r204, %r66;
	mad.lo.s32 	%r206, %r203, %r205, %r203;
	add.s32 	%r207, %r205, %r206;
	sub.s32 	%r208, %r239, %r66;
	mad.lo.s32 	%r209, %r208, %r208, %r208;
	add.s32 	%r210, %r208, %r209;
	add.s32 	%r211, %r207, %r210;
	mov.u32 	%r212, %r243;
	sub.s32 	%r213, %r212, %r66;
	mov.u32 	%r214, %r243;
	sub.s32 	%r215, %r214, %r66;
	mad.lo.s32 	%r216, %r213, %r215, %r213;
	add.s32 	%r217, %r215, %r216;
	add.s32 	%r218, %r211, %r217;
	add.s32 	%r219, %r218, 3;
	cvt.rn.f64.s32 	%fd76, %r219;
	sqrt.rn.f64 	%fd77, %fd76;
	mul.f64 	%fd20, %fd23, %fd77;
	cvt.rmi.f64.f64 	%fd78, %fd20;
	cvt.rzi.s32.f64 	%r59, %fd78;
	setp.gt.s32 	%p14, %r59, 0;
	@%p14 bra 	$L__BB0_28;
	mov.u32 	%r241, %r243;
	mov.u32 	%r240, %r242;
	bra.uni 	$L__BB0_29;
$L__BB0_28:
	add.s32 	%r220, %r59, -1;
	mul.wide.u32 	%rd45, %r220, 8;
	add.s64 	%rd46, %rd2, %rd45;
	ld.global.f64 	%fd79, [%rd46];
	cvt.rn.f64.u32 	%fd80, %r59;
	sub.f64 	%fd81, %fd20, %fd80;
	mul.wide.u32 	%rd47, %r59, 8;
	add.s64 	%rd48, %rd2, %rd47;
	ld.global.f64 	%fd82, [%rd48];
	sub.f64 	%fd83, %fd82, %fd79;
	fma.rn.f64 	%fd90, %fd81, %fd83, %fd79;
	mov.u32 	%r241, %r243;
	mov.u32 	%r240, %r242;
$L__BB0_29:
	mad.lo.s32 	%r221, %r239, %r68, %r241;
	mad.lo.s32 	%r222, %r221, %r67, %r240;
	mul.wide.s32 	%rd49, %r222, 8;
	add.s64 	%rd50, %rd1, %rd49;
	st.global.f64 	[%rd50], %fd90;
$L__BB0_30:
	ret;

}


// ===== COMPILED SASS (sm_100) =====

	.target	sm_100

	.elftype	@"ET_EXEC"


//--------------------- .note.nv.tkinfo           --------------------------
	.section	.note.nv.tkinfo,"",@"SHT_NOTE"
	.sectionflags	@"SHF_NOTE_NV_TKINFO"
	.tkinfo
        /*0018*/ 	.word	0x00000002
        /*0030*/ 	.string	""
        /*0030*/ 	.string	"ptxas"
        /*0030*/ 	.string	"Cuda compilation tools, release 13.0, V13.0.88"
        /*0030*/ 	.string	"Build cuda_13.0.r13.0/compiler.36424714_0"
        /*0030*/ 	.string	"-arch sm_100 -m 64 "



//--------------------- .note.nv.cuinfo           --------------------------
	.section	.note.nv.cuinfo,"",@"SHT_NOTE"
	.sectionflags	@"SHF_NOTE_NV_CUINFO"
        /*0018*/ 	.short	0x0002
        /*001a*/ 	.short	0x0064
        /*001c*/ 	.short	0x0082
	.zero		2


//--------------------- .nv.info                  --------------------------
	.section	.nv.info,"",@"SHT_CUDA_INFO"
	.align	4


	//----- nvinfo : EIATTR_REGCOUNT
	.align		4
        /*0000*/ 	.byte	0x04, 0x2f
        /*0002*/ 	.short	(.L_1 - .L_0)
	.align		4
.L_0:
        /*0004*/ 	.word	index@(_Z10gpu_3dconvPdS_idiii)
        /*0008*/ 	.word	0x00000020


	//----- nvinfo : EIATTR_FRAME_SIZE
	.align		4
.L_1:
        /*000c*/ 	.byte	0x04, 0x11
        /*000e*/ 	.short	(.L_3 - .L_2)
	.align		4
.L_2:
        /*0010*/ 	.word	index@($__internal_1_$__cuda_sm20_dsqrt_rn_f64_mediumpath_v1)
        /*0014*/ 	.word	0x00000000


	//----- nvinfo : EIATTR_FRAME_SIZE
	.align		4
.L_3:
        /*0018*/ 	.byte	0x04, 0x11
        /*001a*/ 	.short	(.L_5 - .L_4)
	.align		4
.L_4:
        /*001c*/ 	.word	index@($__internal_0_$__cuda_sm20_div_rn_f64_full)
        /*0020*/ 	.word	0x00000000


	//----- nvinfo : EIATTR_FRAME_SIZE
	.align		4
.L_5:
        /*0024*/ 	.byte	0x04, 0x11
        /*0026*/ 	.short	(.L_7 - .L_6)
	.align		4
.L_6:
        /*0028*/ 	.word	index@(_Z10gpu_3dconvPdS_idiii)
        /*002c*/ 	.word	0x00000000


	//----- nvinfo : EIATTR_MIN_STACK_SIZE
	.align		4
.L_7:
        /*0030*/ 	.byte	0x04, 0x12
        /*0032*/ 	.short	(.L_9 - .L_8)
	.align		4
.L_8:
        /*0034*/ 	.word	index@(_Z10gpu_3dconvPdS_idiii)
        /*0038*/ 	.word	0x00000000
.L_9:


//--------------------- .nv.compat                --------------------------
	.section	.nv.compat,"",@"SHT_CUDA_COMPAT_INFO"
	.align	4
        /*0000*/ 	.byte	0x02, 0x09, 0x00, 0x00, 0x02, 0x02, 0x01, 0x00, 0x02, 0x05, 0x05, 0x00, 0x03, 0x07, 0x01, 0x01
        /*0010*/ 	.byte	0x02, 0x03, 0x00, 0x00, 0x02, 0x06, 0x01, 0x00, 0x04, 0x0b, 0x08, 0x00, 0x01, 0x00, 0x00, 0x00
        /*0020*/ 	.byte	0x00, 0x00, 0x00, 0x00


//--------------------- .nv.info._Z10gpu_3dconvPdS_idiii --------------------------
	.section	.nv.info._Z10gpu_3dconvPdS_idiii,"",@"SHT_CUDA_INFO"
	.sectionflags	@""
	.align	4


	//----- nvinfo : EIATTR_CUDA_API_VERSION
	.align		4
        /*0000*/ 	.byte	0x04, 0x37
        /*0002*/ 	.short	(.L_11 - .L_10)
.L_10:
        /*0004*/ 	.word	0x00000082


	//----- nvinfo : EIATTR_KPARAM_INFO
	.align		4
.L_11:
        /*0008*/ 	.byte	0x04, 0x17
        /*000a*/ 	.short	(.L_13 - .L_12)
.L_12:
        /*000c*/ 	.word	0x00000000
        /*0010*/ 	.short	0x0006
        /*0012*/ 	.short	0x0028
        /*0014*/ 	.byte	0x00, 0xf0, 0x11, 0x00


	//----- nvinfo : EIATTR_KPARAM_INFO
	.align		4
.L_13:
        /*0018*/ 	.byte	0x04, 0x17
        /*001a*/ 	.short	(.L_15 - .L_14)
.L_14:
        /*001c*/ 	.word	0x00000000
        /*0020*/ 	.short	0x0005
        /*0022*/ 	.short	0x0024
        /*0024*/ 	.byte	0x00, 0xf0, 0x11, 0x00


	//----- nvinfo : EIATTR_KPARAM_INFO
	.align		4
.L_15:
        /*0028*/ 	.byte	0x04, 0x17
        /*002a*/ 	.short	(.L_17 - .L_16)
.L_16:
        /*002c*/ 	.word	0x00000000
        /*0030*/ 	.short	0x0004
        /*0032*/ 	.short	0x0020
        /*0034*/ 	.byte	0x00, 0xf0, 0x11, 0x00


	//----- nvinfo : EIATTR_KPARAM_INFO
	.align		4
.L_17:
        /*0038*/ 	.byte	0x04, 0x17
        /*003a*/ 	.short	(.L_19 - .L_18)
.L_18:
        /*003c*/ 	.word	0x00000000
        /*0040*/ 	.short	0x0003
        /*0042*/ 	.short	0x0018
        /*0044*/ 	.byte	0x00, 0xf0, 0x21, 0x00


	//----- nvinfo : EIATTR_KPARAM_INFO
	.align		4
.L_19:
        /*0048*/ 	.byte	0x04, 0x17
        /*004a*/ 	.short	(.L_21 - .L_20)
.L_20:
        /*004c*/ 	.word	0x00000000
        /*0050*/ 	.short	0x0002
        /*0052*/ 	.short	0x0010
        /*0054*/ 	.byte	0x00, 0xf0, 0x11, 0x00


	//----- nvinfo : EIATTR_KPARAM_INFO
	.align		4
.L_21:
        /*0058*/ 	.byte	0x04, 0x17
        /*005a*/ 	.short	(.L_23 - .L_22)
.L_22:
        /*005c*/ 	.word	0x00000000
        /*0060*/ 	.short	0x0001
        /*0062*/ 	.short	0x0008
        /*0064*/ 	.byte	0x00, 0xf5, 0x21, 0x00


	//----- nvinfo : EIATTR_KPARAM_INFO
	.align		4
.L_23:
        /*0068*/ 	.byte	0x04, 0x17
        /*006a*/ 	.short	(.L_25 - .L_24)
.L_24:
        /*006c*/ 	.word	0x00000000
        /*0070*/ 	.short	0x0000
        /*0072*/ 	.short	0x0000
        /*0074*/ 	.byte	0x00, 0xf5, 0x21, 0x00


	//----- nvinfo : EIATTR_SPARSE_MMA_MASK
	.align		4
.L_25:
        /*0078*/ 	.byte	0x03, 0x50
        /*007a*/ 	.short	0x0000


	//----- nvinfo : EIATTR_MAXREG_COUNT
	.align		4
        /*007c*/ 	.byte	0x03, 0x1b
        /*007e*/ 	.short	0x00ff


	//----- nvinfo : EIATTR_MERCURY_ISA_VERSION
	.align		4
        /*0080*/ 	.byte	0x03, 0x5f
        /*0082*/ 	.short	0x0101


	//----- nvinfo : EIATTR_VRC_CTA_INIT_COUNT
	.align		4
        /*0084*/ 	.byte	0x02, 0x4a
	.zero		1
	.zero		1


	//----- nvinfo : EIATTR_EXIT_INSTR_OFFSETS
	.align		4
        /*0088*/ 	.byte	0x04, 0x1c
        /*008a*/ 	.short	(.L_27 - .L_26)


	//   ....[0]....
.L_26:
        /*008c*/ 	.word	0x00000050


	//   ....[1]....
        /*0090*/ 	.word	0x000010f0


	//   ....[2]....
        /*0094*/ 	.word	0x00001910


	//   ....[3]....
        /*0098*/ 	.word	0x00001ce0


	//----- nvinfo : EIATTR_CRS_STACK_SIZE
	.align		4
.L_27:
        /*009c*/ 	.byte	0x04, 0x1e
        /*009e*/ 	.short	(.L_29 - .L_28)
.L_28:
        /*00a0*/ 	.word	0x00000000


	//----- nvinfo : EIATTR_CBANK_PARAM_SIZE
	.align		4
.L_29:
        /*00a4*/ 	.byte	0x03, 0x19
        /*00a6*/ 	.short	0x002c


	//----- nvinfo : EIATTR_PARAM_CBANK
	.align		4
        /*00a8*/ 	.byte	0x04, 0x0a
        /*00aa*/ 	.short	(.L_31 - .L_30)
	.align		4
.L_30:
        /*00ac*/ 	.word	index@(.nv.constant0._Z10gpu_3dconvPdS_idiii)
        /*00b0*/ 	.short	0x0380
        /*00b2*/ 	.short	0x002c


	//----- nvinfo : EIATTR_SW_WAR
	.align		4
.L_31:
        /*00b4*/ 	.byte	0x04, 0x36
        /*00b6*/ 	.short	(.L_33 - .L_32)
.L_32:
        /*00b8*/ 	.word	0x00000008
.L_33:


//--------------------- .nv.callgraph             --------------------------
	.section	.nv.callgraph,"",@"SHT_CUDA_CALLGRAPH"
	.align	4
	.sectionentsize	8
	.align		4
        /*0000*/ 	.word	0x00000000
	.align		4
        /*0004*/ 	.word	0xffffffff
	.align		4
        /*0008*/ 	.word	0x00000000
	.align		4
        /*000c*/ 	.word	0xfffffffe
	.align		4
        /*0010*/ 	.word	0x00000000
	.align		4
        /*0014*/ 	.word	0xfffffffd
	.align		4
        /*0018*/ 	.word	0x00000000
	.align		4
        /*001c*/ 	.word	0xfffffffc


//--------------------- .text._Z10gpu_3dconvPdS_idiii --------------------------
	.section	.text._Z10gpu_3dconvPdS_idiii,"ax",@progbits
	.align	128
        .global         _Z10gpu_3dconvPdS_idiii
        .type           _Z10gpu_3dconvPdS_idiii,@function
        .size           _Z10gpu_3dconvPdS_idiii,(.L_x_27 - _Z10gpu_3dconvPdS_idiii)
        .other          _Z10gpu_3dconvPdS_idiii,@"STO_CUDA_ENTRY STV_DEFAULT"
_Z10gpu_3dconvPdS_idiii:
.text._Z10gpu_3dconvPdS_idiii:
[----:B------:R-:W-:Y:S08]  /*0000*/  LDC R1, c[0x0][0x37c] ;  /* 0x0000df00ff017b82 */ /* 0x000ff00000000800 */
[----:B------:R-:W0:Y:S08]  /*0010*/  LDC R0, c[0x0][0x3a8] ;  /* 0x0000ea00ff007b82 */ /* 0x000e300000000800 */
[----:B------:R-:W1:Y:S08]  /*0020*/  S2UR UR4, SR_CTAID.X ;  /* 0x00000000000479c3 */ /* 0x000e700000002500 */
[----:B------:R-:W2:Y:S01]  /*0030*/  S2UR UR5, SR_CTAID.Y ;  /* 0x00000000000579c3 */ /* 0x000ea20000002600 */
[----:B0-----:R-:W-:-:S13]  /*0040*/  ISETP.GE.AND P0, PT, R0, 0x1, PT ;  /* 0x000000010000780c */ /* 0x001fda0003f06270 */
[----:B-12---:R-:W-:Y:S05]  /*0050*/  @!P0 EXIT ;  /* 0x000000000000894d */ /* 0x006fea0003800000 */
[----:B------:R-:W0:Y:S01]  /*0060*/  LDC.64 R10, c[0x0][0x388] ;  /* 0x0000e200ff0a7b82 */ /* 0x000e220000000a00 */
[----:B------:R-:W0:Y:S02]  /*0070*/  LDCU.64 UR8, c[0x0][0x358] ;  /* 0x00006b00ff0877ac */ /* 0x000e240008000a00 */
[----:B0-----:R-:W2:Y:S04]  /*0080*/  LDG.E.64 R4, desc[UR8][R10.64+0x8] ;  /* 0x000008080a047981 */ /* 0x001ea8000c1e1b00 */
[----:B------:R0:W2:Y:S01]  /*0090*/  LDG.E.64 R2, desc[UR8][R10.64] ;  /* 0x000000080a027981 */ /* 0x0000a2000c1e1b00 */
[----:B------:R-:W1:Y:S01]  /*00a0*/  MUFU.RCP64H R7, 3 ;  /* 0x4008000000077908 */ /* 0x000e620000001800 */
[----:B------:R-:W-:Y:S02]  /*00b0*/  HFMA2 R6, -RZ, RZ, 0, 5.9604644775390625e-08 ;  /* 0x00000001ff067431 */ /* 0x000fe400000001ff */
[----:B------:R-:W-:Y:S01]  /*00c0*/  IMAD.MOV.U32 R12, RZ, RZ, 0x0 ;  /* 0x00000000ff0c7424 */ /* 0x000fe200078e00ff */
[----:B------:R-:W3:Y:S01]  /*00d0*/  S2R R0, SR_TID.X ;  /* 0x0000000000007919 */ /* 0x000ee20000002100 */
[----:B------:R-:W-:Y:S01]  /*00e0*/  IMAD.MOV.U32 R13, RZ, RZ, 0x40080000 ;  /* 0x40080000ff0d7424 */ /* 0x000fe200078e00ff */
[----:B0-----:R-:W0:Y:S05]  /*00f0*/  S2R R11, SR_TID.Y ;  /* 0x00000000000b7919 */ /* 0x001e2a0000002200 */
[----:B-1----:R-:W-:-:S08]  /*0100*/  DFMA R8, R6, -R12, 1 ;  /* 0x3ff000000608742b */ /* 0x002fd0000000080c */
[----:B------:R-:W-:-:S08]  /*0110*/  DFMA R8, R8, R8, R8 ;  /* 0x000000080808722b */ /* 0x000fd00000000008 */
[----:B------:R-:W-:-:S08]  /*0120*/  DFMA R8, R6, R8, R6 ;  /* 0x000000080608722b */ /* 0x000fd00000000006 */
[----:B------:R-:W-:-:S08]  /*0130*/  DFMA R6, R8, -R12, 1 ;  /* 0x3ff000000806742b */ /* 0x000fd0000000080c */
[----:B------:R-:W-:Y:S01]  /*0140*/  DFMA R6, R8, R6, R8 ;  /* 0x000000060806722b */ /* 0x000fe20000000008 */
[----:B------:R-:W3:Y:S08]  /*0150*/  LDC R9, c[0x0][0x360] ;  /* 0x0000d800ff097b82 */ /* 0x000ef00000000800 */
[----:B------:R-:W0:Y:S01]  /*0160*/  LDC R22, c[0x0][0x364] ;  /* 0x0000d900ff167b82 */ /* 0x000e220000000800 */
[----:B---3--:R-:W-:-:S02]  /*0170*/  IMAD R9, R9, UR4, R0 ;  /* 0x0000000409097c24 */ /* 0x008fc4000f8e0200 */
[----:B0-----:R-:W-:Y:S01]  /*0180*/  IMAD R22, R22, UR5, R11 ;  /* 0x0000000516167c24 */ /* 0x001fe2000f8e020b */
[----:B--2---:R-:W-:-:S08]  /*0190*/  DFMA R4, R2, 4, -R4 ;  /* 0x401000000204782b */ /* 0x004fd00000000804 */
[----:B------:R-:W-:Y:S02]  /*01a0*/  DMUL R14, R4, R6 ;  /* 0x00000006040e7228 */ /* 0x000fe40000000000 */
[----:B------:R-:W-:-:S06]  /*01b0*/  FSETP.GEU.AND P1, PT, |R5|, 6.5827683646048100446e-37, PT ;  /* 0x036000000500780b */ /* 0x000fcc0003f2e200 */
[----:B------:R-:W-:-:S08]  /*01c0*/  DFMA R2, R14, -3, R4 ;  /* 0xc00800000e02782b */ /* 0x000fd00000000004 */
[----:B------:R-:W-:-:S10]  /*01d0*/  DFMA R14, R6, R2, R14 ;  /* 0x00000002060e722b */ /* 0x000fd4000000000e */
[----:B------:R-:W-:-:S05]  /*01e0*/  FFMA R2, RZ, 2.125, R15 ;  /* 0x40080000ff027823 */ /* 0x000fca000000000f */
[----:B------:R-:W-:-:S13]  /*01f0*/  FSETP.GT.AND P0, PT, |R2|, 1.469367938527859385e-39, PT ;  /* 0x001000000200780b */ /* 0x000fda0003f04200 */
[----:B------:R-:W-:Y:S05]  /*0200*/  @P0 BRA P1, `(.L_x_0) ;  /* 0x0000000000080947 */ /* 0x000fea0000800000 */
[----:B------:R-:W-:-:S07]  /*0210*/  MOV R0, 0x230 ;  /* 0x0000023000007802 */ /* 0x000fce0000000f00 */
[----:B------:R-:W-:Y:S05]  /*0220*/  CALL.REL.NOINC `($__internal_0_$__cuda_sm20_div_rn_f64_full) ;  /* 0x0000001800b07944 */ /* 0x000fea0003c00000 */
.L_x_0:
[----:B------:R-:W0:Y:S01]  /*0230*/  LDCU UR6, c[0x0][0x3a8] ;  /* 0x00007500ff0677ac */ /* 0x000e220008000800 */
[----:B------:R-:W-:Y:S01]  /*0240*/  UMOV UR4, URZ ;  /* 0x000000ff00047c82 */ /* 0x000fe20008000000 */
[----:B0-----:R-:W-:Y:S02]  /*0250*/  UISETP.GE.U32.AND UP0, UPT, UR6, 0x4, UPT ;  /* 0x000000040600788c */ /* 0x001fe4000bf06070 */
[----:B------:R-:W-:-:S07]  /*0260*/  ULOP3.LUT UR7, UR6, 0x3, URZ, 0xc0, !UPT ;  /* 0x0000000306077892 */ /* 0x000fce000f8ec0ff */
[----:B------:R-:W-:Y:S05]  /*0270*/  BRA.U !UP0, `(.L_x_1) ;  /* 0x0000000d08987547 */ /* 0x000fea000b800000 */
[----:B------:R-:W0:Y:S01]  /*0280*/  LDCU UR5, c[0x0][0x390] ;  /* 0x00007200ff0577ac */ /* 0x000e220008000800 */
[----:B------:R-:W1:Y:S01]  /*0290*/  LDC.64 R12, c[0x0][0x380] ;  /* 0x0000e000ff0c7b82 */ /* 0x000e620000000a00 */
[----:B------:R-:W-:Y:S01]  /*02a0*/  IMAD.MOV.U32 R8, RZ, RZ, RZ ;  /* 0x000000ffff087224 */ /* 0x000fe200078e00ff */
[----:B------:R-:W-:Y:S01]  /*02b0*/  ULOP3.LUT UR4, UR6, 0x7ffffffc, URZ, 0xc0, !UPT ;  /* 0x7ffffffc06047892 */ /* 0x000fe2000f8ec0ff */
[----:B------:R-:W2:Y:S05]  /*02c0*/  LDCU UR13, c[0x0][0x390] ;  /* 0x00007200ff0d77ac */ /* 0x000eaa0008000800 */
[----:B------:R-:W3:Y:S01]  /*02d0*/  LDC.64 R10, c[0x0][0x3a0] ;  /* 0x0000e800ff0a7b82 */ /* 0x000ee20000000a00 */
[----:B------:R-:W4:Y:S01]  /*02e0*/  LDCU.64 UR10, c[0x0][0x398] ;  /* 0x00007300ff0a77ac */ /* 0x000f220008000a00 */
[----:B------:R-:W1:Y:S01]  /*02f0*/  LDCU UR12, c[0x0][0x3a0] ;  /* 0x00007400ff0c77ac */ /* 0x000e620008000800 */
[----:B0-----:R-:W-:Y:S01]  /*0300*/  UIADD3 UR5, UPT, UPT, -UR5, 0x2, URZ ;  /* 0x0000000205057890 */ /* 0x001fe2000fffe1ff */
[----:B------:R-:W0:Y:S05]  /*0310*/  LDCU.64 UR14, c[0x0][0x3a0] ;  /* 0x00007400ff0e77ac */ /* 0x000e2a0008000a00 */
[----:B------:R-:W-:Y:S01]  /*0320*/  IMAD.U32 R7, RZ, RZ, UR5 ;  /* 0x00000005ff077e24 */ /* 0x000fe2000f8e00ff */
[----:B--2---:R-:W-:-:S12]  /*0330*/  UIADD3 UR6, UPT, UPT, -UR4, URZ, URZ ;  /* 0x000000ff04067290 */ /* 0x004fd8000fffe1ff */
.L_x_10:
[----:B------:R-:W-:Y:S01]  /*0340*/  IADD3 R0, PT, PT, R9, -UR13, RZ ;  /* 0x8000000d09007c10 */ /* 0x000fe2000fffe0ff */
[----:B------:R-:W-:Y:S01]  /*0350*/  VIADD R2, R7, 0xffffffff ;  /* 0xffffffff07027836 */ /* 0x000fe20000000000 */
[----:B------:R-:W-:Y:S01]  /*0360*/  MOV R18, 0x0 ;  /* 0x0000000000127802 */ /* 0x000fe20000000f00 */
[----:B--2---:R-:W-:Y:S01]  /*0370*/  VIADD R4, R22, -UR13 ;  /* 0x8000000d16047c36 */ /* 0x004fe20008000000 */
[----:B------:R-:W-:Y:S01]  /*0380*/  BSSY.RECONVERGENT B0, `(.L_x_2) ;  /* 0x000001d000007945 */ /* 0x000fe20003800200 */
[----:B------:R-:W-:Y:S02]  /*0390*/  IMAD R3, R0, R0, R0 ;  /* 0x0000000000037224 */ /* 0x000fe400078e0200 */
[----:B------:R-:W-:-:S03]  /*03a0*/  IMAD.MOV.U32 R19, RZ, RZ, 0x3fd80000 ;  /* 0x3fd80000ff137424 */ /* 0x000fc600078e00ff */
[----:B------:R-:W-:Y:S01]  /*03b0*/  IADD3 R3, PT, PT, R0, R3, RZ ;  /* 0x0000000300037210 */ /* 0x000fe20007ffe0ff */
[----:B------:R-:W-:-:S04]  /*03c0*/  IMAD R0, R4, R4, R4 ;  /* 0x0000000404007224 */ /* 0x000fc800078e0204 */
[----:B------:R-:W-:-:S05]  /*03d0*/  IMAD R3, R2, R2, R3 ;  /* 0x0000000202037224 */ /* 0x000fca00078e0203 */
[----:B------:R-:W-:-:S05]  /*03e0*/  IADD3 R0, PT, PT, R3, R4, R0 ;  /* 0x0000000403007210 */ /* 0x000fca0007ffe000 */
[----:B------:R-:W-:-:S04]  /*03f0*/  VIADD R0, R0, 0x2 ;  /* 0x0000000200007836 */ /* 0x000fc80000000000 */
[----:B------:R-:W2:Y:S08]  /*0400*/  I2F.F64 R4, R0 ;  /* 0x0000000000047312 */ /* 0x000eb00000201c00 */
[----:B--2---:R-:W2:Y:S01]  /*0410*/  MUFU.RSQ64H R17, R5 ;  /* 0x0000000500117308 */ /* 0x004ea20000001c00 */
[----:B------:R-:W-:-:S05]  /*0420*/  VIADD R16, R5, 0xfcb00000 ;  /* 0xfcb0000005107836 */ /* 0x000fca0000000000 */
[----:B------:R-:W-:Y:S01]  /*0430*/  ISETP.GE.U32.AND P0, PT, R16, 0x7ca00000, PT ;  /* 0x7ca000001000780c */ /* 0x000fe20003f06070 */
[----:B--2---:R-:W-:-:S08]  /*0440*/  DMUL R2, R16, R16 ;  /* 0x0000001010027228 */ /* 0x004fd00000000000 */
[----:B------:R-:W-:-:S08]  /*0450*/  DFMA R2, R4, -R2, 1 ;  /* 0x3ff000000402742b */ /* 0x000fd00000000802 */
[----:B------:R-:W-:Y:S02]  /*0460*/  DFMA R18, R2, R18, 0.5 ;  /* 0x3fe000000212742b */ /* 0x000fe40000000012 */
[----:B------:R-:W-:-:S08]  /*0470*/  DMUL R2, R16, R2 ;  /* 0x0000000210027228 */ /* 0x000fd00000000000 */
[----:B------:R-:W-:-:S08]  /*0480*/  DFMA R26, R18, R2, R16 ;  /* 0x00000002121a722b */ /* 0x000fd00000000010 */
[----:B------:R-:W-:Y:S02]  /*0490*/  DMUL R20, R4, R26 ;  /* 0x0000001a04147228 */ /* 0x000fe40000000000 */
[----:B------:R-:W-:Y:S01]  /*04a0*/  VIADD R19, R27, 0xfff00000 ;  /* 0xfff000001b137836 */ /* 0x000fe20000000000 */
[----:B------:R-:W-:-:S05]  /*04b0*/  MOV R18, R26 ;  /* 0x0000001a00127202 */ /* 0x000fca0000000f00 */
[----:B------:R-:W-:-:S08]  /*04c0*/  DFMA R2, R20, -R20, R4 ;  /* 0x800000141402722b */ /* 0x000fd00000000004 */
[----:B------:R-:W-:Y:S01]  /*04d0*/  DFMA R24, R2, R18, R20 ;  /* 0x000000120218722b */ /* 0x000fe20000000014 */
[----:B------:R-:W-:Y:S10]  /*04e0*/  @!P0 BRA `(.L_x_3) ;  /* 0x0000000000188947 */ /* 0x000ff40003800000 */
[----:B------:R-:W-:Y:S01]  /*04f0*/  MOV R17, R21 ;  /* 0x0000001500117202 */ /* 0x000fe20000000f00 */
[----:B------:R-:W-:Y:S01]  /*0500*/  IMAD.MOV.U32 R6, RZ, RZ, R26 ;  /* 0x000000ffff067224 */ /* 0x000fe200078e001a */
[----:B------:R-:W-:Y:S01]  /*0510*/  MOV R18, 0x550 ;  /* 0x0000055000127802 */ /* 0x000fe20000000f00 */
[----:B------:R-:W-:Y:S02]  /*0520*/  IMAD.MOV.U32 R0, RZ, RZ, R20 ;  /* 0x000000ffff007224 */ /* 0x000fe400078e0014 */
[----:B------:R-:W-:-:S07]  /*0530*/  IMAD.MOV.U32 R21, RZ, RZ, R19 ;  /* 0x000000ffff157224 */ /* 0x000fce00078e0013 */
[----:B01-34-:R-:W-:Y:S05]  /*0540*/  CALL.REL.NOINC `($__internal_1_$__cuda_sm20_dsqrt_rn_f64_mediumpath_v1) ;  /* 0x0000001c00247944 */ /* 0x01bfea0003c00000 */
.L_x_3:
[----:B01--4-:R-:W-:Y:S05]  /*0550*/  BSYNC.RECONVERGENT B0 ;  /* 0x0000000000007941 */ /* 0x013fea0003800200 */
.L_x_2:
[----:B------:R-:W-:-:S06]  /*0560*/  DMUL R16, R24, UR10 ;  /* 0x0000000a18107c28 */ /* 0x000fcc0008000000 */
[----:B------:R-:W0:Y:S02]  /*0570*/  F2I.F64.FLOOR R0, R16 ;  /* 0x0000001000007311 */ /* 0x000e240000305100 */
[----:B0-----:R-:W-:-:S13]  /*0580*/  ISETP.GE.AND P0, PT, R0, 0x1, PT ;  /* 0x000000010000780c */ /* 0x001fda0003f06270 */
[----:B------:R-:W0:Y:S01]  /*0590*/  @P0 LDC.64 R18, c[0x0][0x388] ;  /* 0x0000e200ff120b82 */ /* 0x000e220000000a00 */
[----:B------:R-:W-:-:S04]  /*05a0*/  @P0 VIADD R3, R0, 0xffffffff ;  /* 0xffffffff00030836 */ /* 0x000fc80000000000 */
[----:B0-----:R-:W-:-:S04]  /*05b0*/  @P0 IMAD.WIDE.U32 R2, R3, 0x8, R18 ;  /* 0x0000000803020825 */ /* 0x001fc800078e0012 */
[----:B------:R-:W-:Y:S02]  /*05c0*/  @P0 IMAD.WIDE.U32 R18, R0, 0x8, R18 ;  /* 0x0000000800120825 */ /* 0x000fe400078e0012 */
[----:B------:R-:W2:Y:S04]  /*05d0*/  @P0 LDG.E.64 R2, desc[UR8][R2.64] ;  /* 0x0000000802020981 */ /* 0x000ea8000c1e1b00 */
[----:B------:R-:W2:Y:S01]  /*05e0*/  @P0 LDG.E.64 R18, desc[UR8][R18.64] ;  /* 0x0000000812120981 */ /* 0x000ea2000c1e1b00 */
[----:B------:R-:W-:Y:S01]  /*05f0*/  IADD3 R4, PT, PT, R9, -UR13, RZ ;  /* 0x8000000d09047c10 */ /* 0x000fe2000fffe0ff */
[----:B------:R-:W-:Y:S01]  /*0600*/  VIADD R21, R22, -UR13 ;  /* 0x8000000d16157c36 */ /* 0x000fe20008000000 */
[----:B------:R-:W0:Y:S01]  /*0610*/  @P0 I2F.F64.U32 R26, R0 ;  /* 0x00000000001a0312 */ /* 0x000e220000201800 */
[----:B------:R-:W-:Y:S02]  /*0620*/  BSSY.RECONVERGENT B0, `(.L_x_4) ;  /* 0x0000029000007945 */ /* 0x000fe40003800200 */
[----:B------:R-:W-:-:S04]  /*0630*/  IMAD R5, R4, R4, R4 ;  /* 0x0000000404057224 */ /* 0x000fc800078e0204 */
[----:B------:R-:W-:Y:S02]  /*0640*/  IMAD.IADD R4, R4, 0x1, R5 ;  /* 0x0000000104047824 */ /* 0x000fe400078e0205 */
[----:B------:R-:W-:Y:S02]  /*0650*/  IMAD R5, R21, R21, R21 ;  /* 0x0000001515057224 */ /* 0x000fe400078e0215 */
[----:B------:R-:W-:Y:S01]  /*0660*/  IMAD R4, R7, R7, R4 ;  /* 0x0000000707047224 */ /* 0x000fe200078e0204 */
[----:B0-----:R-:W-:-:S04]  /*0670*/  @P0 DADD R16, R16, -R26 ;  /* 0x0000000010100229 */ /* 0x001fc8000000081a */
[----:B------:R-:W-:Y:S01]  /*0680*/  IADD3 R4, PT, PT, R4, R21, R5 ;  /* 0x0000001504047210 */ /* 0x000fe20007ffe005 */
[----:B------:R-:W-:Y:S01]  /*0690*/  IMAD.MOV.U32 R26, RZ, RZ, 0x0 ;  /* 0x00000000ff1a7424 */ /* 0x000fe200078e00ff */
[----:B------:R-:W-:Y:S02]  /*06a0*/  MOV R27, 0x3fd80000 ;  /* 0x3fd80000001b7802 */ /* 0x000fe40000000f00 */
[----:B------:R-:W-:-:S06]  /*06b0*/  IADD3 R4, PT, PT, R4, 0x2, RZ ;  /* 0x0000000204047810 */ /* 0x000fcc0007ffe0ff */
[----:B------:R-:W0:Y:S08]  /*06c0*/  I2F.F64 R4, R4 ;  /* 0x0000000400047312 */ /* 0x000e300000201c00 */
[----:B0-----:R-:W0:Y:S01]  /*06d0*/  MUFU.RSQ64H R21, R5 ;  /* 0x0000000500157308 */ /* 0x001e220000001c00 */
[----:B------:R-:W-:-:S06]  /*06e0*/  VIADD R20, R5, 0xfcb00000 ;  /* 0xfcb0000005147836 */ /* 0x000fcc0000000000 */
[----:B0-----:R-:W-:-:S08]  /*06f0*/  DMUL R24, R20, R20 ;  /* 0x0000001414187228 */ /* 0x001fd00000000000 */
[----:B------:R-:W-:-:S08]  /*0700*/  DFMA R24, R4, -R24, 1 ;  /* 0x3ff000000418742b */ /* 0x000fd00000000818 */
[----:B------:R-:W-:Y:S02]  /*0710*/  DFMA R26, R24, R26, 0.5 ;  /* 0x3fe00000181a742b */ /* 0x000fe4000000001a */
[----:B------:R-:W-:-:S08]  /*0720*/  DMUL R24, R20, R24 ;  /* 0x0000001814187228 */ /* 0x000fd00000000000 */
[----:B------:R-:W-:Y:S02]  /*0730*/  DFMA R24, R26, R24, R20 ;  /* 0x000000181a18722b */ /* 0x000fe40000000014 */
[----:B--2---:R-:W-:-:S08]  /*0740*/  @P0 DADD R18, -R2, R18 ;  /* 0x0000000002120229 */ /* 0x004fd00000000112 */
[----:B------:R-:W-:Y:S02]  /*0750*/  @P0 DFMA R28, R16, R18, R2 ;  /* 0x00000012101c022b */ /* 0x000fe40000000002 */
[----:B------:R-:W-:Y:S01]  /*0760*/  DMUL R16, R4, R24 ;  /* 0x0000001804107228 */ /* 0x000fe20000000000 */
[----:B------:R-:W-:Y:S02]  /*0770*/  IMAD.IADD R2, R22, 0x1, R8 ;  /* 0x0000000116027824 */ /* 0x000fe400078e0208 */
[----:B------:R-:W-:Y:S01]  /*0780*/  VIADD R19, R25, 0xfff00000 ;  /* 0xfff0000019137836 */ /* 0x000fe20000000000 */
[----:B------:R-:W-:Y:S01]  /*0790*/  @!P0 MOV R29, R15 ;  /* 0x0000000f001d8202 */ /* 0x000fe20000000f00 */
[----:B------:R-:W-:Y:S01]  /*07a0*/  @!P0 IMAD.MOV.U32 R28, RZ, RZ, R14 ;  /* 0x000000ffff1c8224 */ /* 0x000fe200078e000e */
[----:B------:R-:W-:Y:S01]  /*07b0*/  ISETP.GE.U32.AND P0, PT, R20, 0x7ca00000, PT ;  /* 0x7ca000001400780c */ /* 0x000fe20003f06070 */
[----:B------:R-:W-:Y:S01]  /*07c0*/  IMAD R27, R2, UR12, R9 ;  /* 0x0000000c021b7c24 */ /* 0x000fe2000f8e0209 */
[----:B------:R-:W-:Y:S01]  /*07d0*/  DFMA R2, R16, -R16, R4 ;  /* 0x800000101002722b */ /* 0x000fe20000000004 */
[----:B------:R-:W-:-:S02]  /*07e0*/  IMAD.MOV.U32 R18, RZ, RZ, R24 ;  /* 0x000000ffff127224 */ /* 0x000fc400078e0018 */
[----:B------:R-:W-:-:S05]  /*07f0*/  IMAD.WIDE R26, R27, 0x8, R12 ;  /* 0x000000081b1a7825 */ /* 0x000fca00078e020c */
[----:B------:R0:W-:Y:S02]  /*0800*/  STG.E.64 desc[UR8][R26.64], R28 ;  /* 0x0000001c1a007986 */ /* 0x0001e4000c101b08 */
[----:B0-----:R-:W-:Y:S01]  /*0810*/  DFMA R26, R2, R18, R16 ;  /* 0x00000012021a722b */ /* 0x001fe20000000010 */
[----:B------:R-:W-:Y:S10]  /*0820*/  @!P0 BRA `(.L_x_5) ;  /* 0x0000000000208947 */ /* 0x000ff40003800000 */
[----:B------:R-:W-:Y:S01]  /*0830*/  IMAD.MOV.U32 R0, RZ, RZ, R16 ;  /* 0x000000ffff007224 */ /* 0x000fe200078e0010 */
[----:B------:R-:W-:Y:S01]  /*0840*/  MOV R6, R24 ;  /* 0x0000001800067202 */ /* 0x000fe20000000f00 */
[----:B------:R-:W-:Y:S01]  /*0850*/  IMAD.MOV.U32 R16, RZ, RZ, R20 ;  /* 0x000000ffff107224 */ /* 0x000fe200078e0014 */
[----:B------:R-:W-:Y:S02]  /*0860*/  MOV R21, R19 ;  /* 0x0000001300157202 */ /* 0x000fe40000000f00 */
[----:B------:R-:W-:-:S07]  /*0870*/  MOV R18, 0x890 ;  /* 0x0000089000127802 */ /* 0x000fce0000000f00 */
[----:B---3--:R-:W-:Y:S05]  /*0880*/  CALL.REL.NOINC `($__internal_1_$__cuda_sm20_dsqrt_rn_f64_mediumpath_v1) ;  /* 0x0000001800547944 */ /* 0x008fea0003c00000 */
[----:B------:R-:W-:Y:S02]  /*0890*/  IMAD.MOV.U32 R26, RZ, RZ, R24 ;  /* 0x000000ffff1a7224 */ /* 0x000fe400078e0018 */
[----:B------:R-:W-:-:S07]  /*08a0*/  IMAD.MOV.U32 R27, RZ, RZ, R25 ;  /* 0x000000ffff1b7224 */ /* 0x000fce00078e0019 */
.L_x_5:
[----:B------:R-:W-:Y:S05]  /*08b0*/  BSYNC.RECONVERGENT B0 ;  /* 0x0000000000007941 */ /* 0x000fea0003800200 */
.L_x_4:
[----:B------:R-:W-:-:S06]  /*08c0*/  DMUL R20, R26, UR10 ;  /* 0x0000000a1a147c28 */ /* 0x000fcc0008000000 */
[----:B------:R-:W0:Y:S02]  /*08d0*/  F2I.F64.FLOOR R0, R20 ;  /* 0x0000001400007311 */ /* 0x000e240000305100 */
[----:B0-----:R-:W-:-:S13]  /*08e0*/  ISETP.GT.AND P0, PT, R0, RZ, PT ;  /* 0x000000ff0000720c */ /* 0x001fda0003f04270 */
[----:B------:R-:W0:Y:S01]  /*08f0*/  @P0 LDC.64 R18, c[0x0][0x388] ;  /* 0x0000e200ff120b82 */ /* 0x000e220000000a00 */
[----:B------:R-:W-:-:S05]  /*0900*/  @P0 IADD3 R3, PT, PT, R0, -0x1, RZ ;  /* 0xffffffff00030810 */ /* 0x000fca0007ffe0ff */
[----:B0-----:R-:W-:-:S04]  /*0910*/  @P0 IMAD.WIDE.U32 R2, R3, 0x8, R18 ;  /* 0x0000000803020825 */ /* 0x001fc800078e0012 */
[----:B------:R-:W-:Y:S02]  /*0920*/  @P0 IMAD.WIDE.U32 R18, R0, 0x8, R18 ;  /* 0x0000000800120825 */ /* 0x000fe400078e0012 */
[----:B------:R-:W2:Y:S04]  /*0930*/  @P0 LDG.E.64 R2, desc[UR8][R2.64] ;  /* 0x0000000802020981 */ /* 0x000ea8000c1e1b00 */
[----:B------:R-:W2:Y:S01]  /*0940*/  @P0 LDG.E.64 R18, desc[UR8][R18.64] ;  /* 0x0000000812120981 */ /* 0x000ea2000c1e1b00 */
[----:B------:R-:W-:Y:S01]  /*0950*/  VIADD R5, R9, -UR13 ;  /* 0x8000000d09057c36 */ /* 0x000fe20008000000 */
[----:B------:R0:W1:Y:S01]  /*0960*/  @P0 I2F.F64.U32 R24, R0 ;  /* 0x0000000000180312 */ /* 0x0000620000201800 */
[----:B------:R-:W-:Y:S01]  /*0970*/  IMAD R4, R7, R7, R7 ;  /* 0x0000000707047224 */ /* 0x000fe200078e0207 */
[----:B------:R-:W-:Y:S01]  /*0980*/  BSSY.RECONVERGENT B0, `(.L_x_6) ;  /* 0x0000027000007945 */ /* 0x000fe20003800200 */
[----:B------:R-:W-:-:S02]  /*0990*/  VIADD R17, R22, -UR13 ;  /* 0x8000000d16117c36 */ /* 0x000fc40008000000 */
[----:B------:R-:W-:Y:S01]  /*09a0*/  IMAD R6, R5, R5, R5 ;  /* 0x0000000505067224 */ /* 0x000fe200078e0205 */
[----:B------:R-:W-:Y:S01]  /*09b0*/  IADD3 R4, PT, PT, R4, R7, RZ ;  /* 0x0000000704047210 */ /* 0x000fe20007ffe0ff */
[----:B------:R-:W-:Y:S01]  /*09c0*/  IMAD R16, R17, R17, R17 ;  /* 0x0000001111107224 */ /* 0x000fe200078e0211 */
[----:B0-----:R-:W-:Y:S02]  /*09d0*/  IADD3 R0, PT, PT, R8, UR15, R22 ;  /* 0x0000000f08007c10 */ /* 0x001fe4000fffe016 */
[----:B------:R-:W-:-:S03]  /*09e0*/  IADD3 R4, PT, PT, R4, R5, R6 ;  /* 0x0000000504047210 */ /* 0x000fc60007ffe006 */
[----:B------:R-:W-:Y:S01]  /*09f0*/  IMAD R29, R0, UR14, R9 ;  /* 0x0000000e001d7c24 */ /* 0x000fe2000f8e0209 */
[----:B------:R-:W-:Y:S01]  /*0a00*/  IADD3 R4, PT, PT, R4, R17, R16 ;  /* 0x0000001104047210 */ /* 0x000fe20007ffe010 */
[----:B-1----:R-:W-:Y:S01]  /*0a10*/  @P0 DADD R20, R20, -R24 ;  /* 0x0000000014140229 */ /* 0x002fe20000000818 */
[----:B------:R-:W-:Y:S01]  /*0a20*/  @!P0 MOV R24, R14 ;  /* 0x0000000e00188202 */ /* 0x000fe20000000f00 */
[----:B------:R-:W-:Y:S02]  /*0a30*/  @!P0 IMAD.MOV.U32 R25, RZ, RZ, R15 ;  /* 0x000000ffff198224 */ /* 0x000fe400078e000f */
[----:B------:R-:W-:Y:S02]  /*0a40*/  VIADD R4, R4, 0x3 ;  /* 0x0000000304047836 */ /* 0x000fe40000000000 */
[----:B------:R-:W-:-:S04]  /*0a50*/  IMAD.WIDE R28, R29, 0x8, R12 ;  /* 0x000000081d1c7825 */ /* 0x000fc800078e020c */
[----:B------:R-:W0:Y:S08]  /*0a60*/  I2F.F64 R4, R4 ;  /* 0x0000000400047312 */ /* 0x000e300000201c00 */
[----:B0-----:R-:W0:Y:S01]  /*0a70*/  MUFU.RSQ64H R17, R5 ;  /* 0x0000000500117308 */ /* 0x001e220000001c00 */
[----:B------:R-:W-:-:S06]  /*0a80*/  VIADD R16, R5, 0xfcb00000 ;  /* 0xfcb0000005107836 */ /* 0x000fcc0000000000 */
[----:B0-----:R-:W-:-:S08]  /*0a90*/  DMUL R26, R16, R16 ;  /* 0x00000010101a7228 */ /* 0x001fd00000000000 */
[----:B------:R-:W-:Y:S02]  /*0aa0*/  DFMA R26, R4, -R26, 1 ;  /* 0x3ff00000041a742b */ /* 0x000fe4000000081a */
[----:B--2---:R-:W-:-:S08]  /*0ab0*/  @P0 DADD R18, -R2, R18 ;  /* 0x0000000002120229 */ /* 0x004fd00000000112 */
[----:B------:R-:W-:Y:S01]  /*0ac0*/  @P0 DFMA R24, R20, R18, R2 ;  /* 0x000000121418022b */ /* 0x000fe20000000002 */
[----:B------:R-:W-:Y:S01]  /*0ad0*/  ISETP.GE.U32.AND P0, PT, R16, 0x7ca00000, PT ;  /* 0x7ca000001000780c */ /* 0x000fe20003f06070 */
[----:B------:R-:W-:Y:S01]  /*0ae0*/  IMAD.MOV.U32 R2, RZ, RZ, 0x0 ;  /* 0x00000000ff027424 */ /* 0x000fe200078e00ff */
[----:B------:R-:W-:-:S04]  /*0af0*/  MOV R3, 0x3fd80000 ;  /* 0x3fd8000000037802 */ /* 0x000fc80000000f00 */
[----:B------:R0:W-:Y:S02]  /*0b00*/  STG.E.64 desc[UR8][R28.64], R24 ;  /* 0x000000181c007986 */ /* 0x0001e4000c101b08 */
[----:B------:R-:W-:Y:S02]  /*0b10*/  DFMA R2, R26, R2, 0.5 ;  /* 0x3fe000001a02742b */ /* 0x000fe40000000002 */
[----:B------:R-:W-:-:S08]  /*0b20*/  DMUL R26, R16, R26 ;  /* 0x0000001a101a7228 */ /* 0x000fd00000000000 */
[----:B------:R-:W-:-:S08]  /*0b30*/  DFMA R26, R2, R26, R16 ;  /* 0x0000001a021a722b */ /* 0x000fd00000000010 */
[----:B------:R-:W-:Y:S02]  /*0b40*/  DMUL R18, R4, R26 ;  /* 0x0000001a04127228 */ /* 0x000fe40000000000 */
[----:B------:R-:W-:Y:S02]  /*0b50*/  VIADD R21, R27, 0xfff00000 ;  /* 0xfff000001b157836 */ /* 0x000fe40000000000 */
[----:B------:R-:W-:-:S04]  /*0b60*/  IMAD.MOV.U32 R20, RZ, RZ, R26 ;  /* 0x000000ffff147224 */ /* 0x000fc800078e001a */
[----:B------:R-:W-:-:S08]  /*0b70*/  DFMA R2, R18, -R18, R4 ;  /* 0x800000121202722b */ /* 0x000fd00000000004 */
[----:B0-----:R-:W-:Y:S01]  /*0b80*/  DFMA R24, R2, R20, R18 ;  /* 0x000000140218722b */ /* 0x001fe20000000012 */
[----:B------:R-:W-:Y:S10]  /*0b90*/  @!P0 BRA `(.L_x_7) ;  /* 0x0000000000148947 */ /* 0x000ff40003800000 */
[----:B------:R-:W-:Y:S01]  /*0ba0*/  IMAD.MOV.U32 R0, RZ, RZ, R18 ;  /* 0x000000ffff007224 */ /* 0x000fe200078e0012 */
[----:B------:R-:W-:Y:S01]  /*0bb0*/  MOV R6, R26 ;  /* 0x0000001a00067202 */ /* 0x000fe20000000f00 */
[----:B------:R-:W-:Y:S01]  /*0bc0*/  IMAD.MOV.U32 R17, RZ, RZ, R19 ;  /* 0x000000ffff117224 */ /* 0x000fe200078e0013 */
[----:B------:R-:W-:-:S07]  /*0bd0*/  MOV R18, 0xbf0 ;  /* 0x00000bf000127802 */ /* 0x000fce0000000f00 */
[----:B---3--:R-:W-:Y:S05]  /*0be0*/  CALL.REL.NOINC `($__internal_1_$__cuda_sm20_dsqrt_rn_f64_mediumpath_v1) ;  /* 0x00000014007c7944 */ /* 0x008fea0003c00000 */
.L_x_7:
[----:B------:R-:W-:Y:S05]  /*0bf0*/  BSYNC.RECONVERGENT B0 ;  /* 0x0000000000007941 */ /* 0x000fea0003800200 */
.L_x_6:
        /* <DEDUP_REMOVED lines=10> */
[----:B------:R-:W0:Y:S01]  /*0ca0*/  @P0 I2F.F64.U32 R24, R0 ;  /* 0x0000000000180312 */ /* 0x000e220000201800 */
[----:B------:R-:W-:Y:S01]  /*0cb0*/  VIADD R17, R22, -UR13 ;  /* 0x8000000d16117c36 */ /* 0x000fe20008000000 */
[----:B------:R-:W-:Y:S01]  /*0cc0*/  BSSY.RECONVERGENT B0, `(.L_x_8) ;  /* 0x0000028000007945 */ /* 0x000fe20003800200 */
[----:B------:R-:W-:-:S04]  /*0cd0*/  IMAD R5, R4, R4, R4 ;  /* 0x0000000404057224 */ /* 0x000fc800078e0204 */
[----:B------:R-:W-:Y:S01]  /*0ce0*/  IMAD.IADD R5, R4, 0x1, R5 ;  /* 0x0000000104057824 */ /* 0x000fe200078e0205 */
[----:B------:R-:W-:-:S05]  /*0cf0*/  IADD3 R4, PT, PT, R7, 0x2, RZ ;  /* 0x0000000207047810 */ /* 0x000fca0007ffe0ff */
[----:B------:R-:W-:Y:S02]  /*0d00*/  IMAD R4, R4, R4, R5 ;  /* 0x0000000404047224 */ /* 0x000fe400078e0205 */
[----:B------:R-:W-:Y:S01]  /*0d10*/  IMAD R5, R17, R17, R17 ;  /* 0x0000001111057224 */ /* 0x000fe200078e0211 */
[----:B0-----:R-:W-:Y:S01]  /*0d20*/  @P0 DADD R20, R20, -R24 ;  /* 0x0000000014140229 */ /* 0x001fe20000000818 */
[----:B------:R-:W-:Y:S01]  /*0d30*/  @!P0 IMAD.MOV.U32 R24, RZ, RZ, R14 ;  /* 0x000000ffff188224 */ /* 0x000fe200078e000e */
[----:B------:R-:W-:Y:S02]  /*0d40*/  @!P0 MOV R25, R15 ;  /* 0x0000000f00198202 */ /* 0x000fe40000000f00 */
[----:B------:R-:W-:-:S05]  /*0d50*/  IADD3 R4, PT, PT, R4, R17, R5 ;  /* 0x0000001104047210 */ /* 0x000fca0007ffe005 */
[----:B------:R-:W-:-:S06]  /*0d60*/  VIADD R4, R4, 0x2 ;  /* 0x0000000204047836 */ /* 0x000fcc0000000000 */
[----:B------:R-:W0:Y:S08]  /*0d70*/  I2F.F64 R4, R4 ;  /* 0x0000000400047312 */ /* 0x000e300000201c00 */
[----:B0-----:R-:W0:Y:S01]  /*0d80*/  MUFU.RSQ64H R17, R5 ;  /* 0x0000000500117308 */ /* 0x001e220000001c00 */
[----:B------:R-:W-:-:S06]  /*0d90*/  IADD3 R16, PT, PT, R5, -0x3500000, RZ ;  /* 0xfcb0000005107810 */ /* 0x000fcc0007ffe0ff */
[----:B0-----:R-:W-:Y:S02]  /*0da0*/  DMUL R26, R16, R16 ;  /* 0x00000010101a7228 */ /* 0x001fe40000000000 */
[----:B--2---:R-:W-:-:S08]  /*0db0*/  @P0 DADD R18, -R2, R18 ;  /* 0x0000000002120229 */ /* 0x004fd00000000112 */
[----:B------:R-:W-:Y:S01]  /*0dc0*/  @P0 DFMA R24, R20, R18, R2 ;  /* 0x000000121418022b */ /* 0x000fe20000000002 */
[----:B------:R-:W-:Y:S01]  /*0dd0*/  ISETP.GE.U32.AND P0, PT, R16, 0x7ca00000, PT ;  /* 0x7ca000001000780c */ /* 0x000fe20003f06070 */
[----:B------:R-:W-:Y:S01]  /*0de0*/  DFMA R2, R4, -R26, 1 ;  /* 0x3ff000000402742b */ /* 0x000fe2000000081a */
[----:B---3--:R-:W-:Y:S01]  /*0df0*/  IMAD R19, R11, 0x2, R22 ;  /* 0x000000020b137824 */ /* 0x008fe200078e0216 */
[----:B------:R-:W-:Y:S01]  /*0e00*/  MOV R27, 0x3fd80000 ;  /* 0x3fd80000001b7802 */ /* 0x000fe20000000f00 */
[----:B------:R-:W-:-:S03]  /*0e10*/  IMAD.MOV.U32 R26, RZ, RZ, 0x0 ;  /* 0x00000000ff1a7424 */ /* 0x000fc600078e00ff */
[----:B------:R-:W-:-:S03]  /*0e20*/  IADD3 R19, PT, PT, R19, R8, RZ ;  /* 0x0000000813137210 */ /* 0x000fc60007ffe0ff */
[----:B------:R-:W-:Y:S02]  /*0e30*/  DFMA R26, R2, R26, 0.5 ;  /* 0x3fe00000021a742b */ /* 0x000fe4000000001a */
[----:B------:R-:W-:Y:S01]  /*0e40*/  DMUL R2, R16, R2 ;  /* 0x0000000210027228 */ /* 0x000fe20000000000 */
[----:B------:R-:W-:-:S04]  /*0e50*/  IMAD R19, R19, R10, R9 ;  /* 0x0000000a13137224 */ /* 0x000fc800078e0209 */
[----:B------:R-:W-:-:S03]  /*0e60*/  IMAD.WIDE R28, R19, 0x8, R12 ;  /* 0x00000008131c7825 */ /* 0x000fc600078e020c */
[----:B------:R-:W-:Y:S02]  /*0e70*/  DFMA R26, R26, R2, R16 ;  /* 0x000000021a1a722b */ /* 0x000fe40000000010 */
[----:B------:R0:W-:Y:S06]  /*0e80*/  STG.E.64 desc[UR8][R28.64], R24 ;  /* 0x000000181c007986 */ /* 0x0001ec000c101b08 */
[----:B------:R-:W-:Y:S02]  /*0e90*/  DMUL R18, R4, R26 ;  /* 0x0000001a04127228 */ /* 0x000fe40000000000 */
[----:B------:R-:W-:Y:S01]  /*0ea0*/  VIADD R21, R27, 0xfff00000 ;  /* 0xfff000001b157836 */ /* 0x000fe20000000000 */
[----:B------:R-:W-:-:S05]  /*0eb0*/  MOV R20, R26 ;  /* 0x0000001a00147202 */ /* 0x000fca0000000f00 */
[----:B------:R-:W-:-:S08]  /*0ec0*/  DFMA R2, R18, -R18, R4 ;  /* 0x800000121202722b */ /* 0x000fd00000000004 */
[----:B0-----:R-:W-:Y:S01]  /*0ed0*/  DFMA R24, R2, R20, R18 ;  /* 0x000000140218722b */ /* 0x001fe20000000012 */
[----:B------:R-:W-:Y:S10]  /*0ee0*/  @!P0 BRA `(.L_x_9) ;  /* 0x0000000000148947 */ /* 0x000ff40003800000 */
[----:B------:R-:W-:Y:S01]  /*0ef0*/  MOV R0, R18 ;  /* 0x0000001200007202 */ /* 0x000fe20000000f00 */
[----:B------:R-:W-:Y:S01]  /*0f00*/  IMAD.MOV.U32 R6, RZ, RZ, R26 ;  /* 0x000000ffff067224 */ /* 0x000fe200078e001a */
[----:B------:R-:W-:Y:S01]  /*0f10*/  MOV R18, 0xf40 ;  /* 0x00000f4000127802 */ /* 0x000fe20000000f00 */
[----:B------:R-:W-:-:S07]  /*0f20*/  IMAD.MOV.U32 R17, RZ, RZ, R19 ;  /* 0x000000ffff117224 */ /* 0x000fce00078e0013 */
[----:B------:R-:W-:Y:S05]  /*0f30*/  CALL.REL.NOINC `($__internal_1_$__cuda_sm20_dsqrt_rn_f64_mediumpath_v1) ;  /* 0x0000001000a87944 */ /* 0x000fea0003c00000 */
.L_x_9:
[----:B------:R-:W-:Y:S05]  /*0f40*/  BSYNC.RECONVERGENT B0 ;  /* 0x0000000000007941 */ /* 0x000fea0003800200 */
.L_x_8:
        /* <DEDUP_REMOVED lines=9> */
[----:B------:R-:W0:Y:S01]  /*0fe0*/  @P0 I2F.F64.U32 R16, R25 ;  /* 0x0000001900100312 */ /* 0x000e220000201800 */
[----:B------:R-:W-:Y:S01]  /*0ff0*/  IMAD R23, R11, 0x3, R22 ;  /* 0x000000030b177824 */ /* 0x000fe200078e0216 */
[----:B------:R-:W-:Y:S01]  /*1000*/  UIADD3 UR6, UPT, UPT, UR6, 0x4, URZ ;  /* 0x0000000406067890 */ /* 0x000fe2000fffe0ff */
[----:B------:R-:W-:-:S02]  /*1010*/  IADD3 R7, PT, PT, R7, 0x4, RZ ;  /* 0x0000000407077810 */ /* 0x000fc40007ffe0ff */
[--C-:B------:R-:W-:Y:S01]  /*1020*/  IMAD.IADD R23, R23, 0x1, R8.reuse ;  /* 0x0000000117177824 */ /* 0x100fe200078e0208 */
[----:B------:R-:W-:Y:S01]  /*1030*/  UISETP.NE.AND UP0, UPT, UR6, URZ, UPT ;  /* 0x000000ff0600728c */ /* 0x000fe2000bf05270 */
[----:B------:R-:W-:Y:S02]  /*1040*/  IMAD R8, R11, 0x4, R8 ;  /* 0x000000040b087824 */ /* 0x000fe400078e0208 */
[----:B------:R-:W-:Y:S01]  /*1050*/  IMAD R23, R23, R10, R9 ;  /* 0x0000000a17177224 */ /* 0x000fe200078e0209 */
[----:B0-----:R-:W-:Y:S01]  /*1060*/  @P0 DADD R16, R4, -R16 ;  /* 0x0000000004100229 */ /* 0x001fe20000000810 */
[----:B------:R-:W-:Y:S01]  /*1070*/  @!P0 MOV R4, R14 ;  /* 0x0000000e00048202 */ /* 0x000fe20000000f00 */
[----:B------:R-:W-:Y:S01]  /*1080*/  @!P0 IMAD.MOV.U32 R5, RZ, RZ, R15 ;  /* 0x000000ffff058224 */ /* 0x000fe200078e000f */
[----:B--2---:R-:W-:-:S08]  /*1090*/  @P0 DADD R20, -R2, R18 ;  /* 0x0000000002140229 */ /* 0x004fd00000000112 */
[----:B------:R-:W-:Y:S01]  /*10a0*/  @P0 DFMA R4, R16, R20, R2 ;  /* 0x000000141004022b */ /* 0x000fe20000000002 */
[----:B------:R-:W-:-:S06]  /*10b0*/  IMAD.WIDE R16, R23, 0x8, R12 ;  /* 0x0000000817107825 */ /* 0x000fcc00078e020c */
[----:B------:R2:W-:Y:S01]  /*10c0*/  STG.E.64 desc[UR8][R16.64], R4 ;  /* 0x0000000410007986 */ /* 0x0005e2000c101b08 */
[----:B------:R-:W-:Y:S05]  /*10d0*/  BRA.U UP0, `(.L_x_10) ;  /* 0xfffffff100987547 */ /* 0x000fea000b83ffff */
.L_x_1:
[----:B------:R-:W-:-:S13]  /*10e0*/  ISETP.NE.AND P0, PT, RZ, UR7, PT ;  /* 0x00000007ff007c0c */ /* 0x000fda000bf05270 */
[----:B------:R-:W-:Y:S05]  /*10f0*/  @!P0 EXIT ;  /* 0x000000000000894d */ /* 0x000fea0003800000 */
[----:B------:R-:W-:-:S09]  /*1100*/  UISETP.NE.AND UP0, UPT, UR7, 0x1, UPT ;  /* 0x000000010700788c */ /* 0x000fd2000bf05270 */
[----:B------:R-:W-:Y:S05]  /*1110*/  BRA.U !UP0, `(.L_x_11) ;  /* 0x0000000508f07547 */ /* 0x000fea000b800000 */
[----:B------:R-:W0:Y:S01]  /*1120*/  LDCU UR7, c[0x0][0x390] ;  /* 0x00007200ff0777ac */ /* 0x000e220008000800 */
[----:B------:R-:W-:Y:S01]  /*1130*/  MOV R6, 0x0 ;  /* 0x0000000000067802 */ /* 0x000fe20000000f00 */
[----:B------:R-:W-:Y:S01]  /*1140*/  IMAD.MOV.U32 R7, RZ, RZ, 0x3fd80000 ;  /* 0x3fd80000ff077424 */ /* 0x000fe200078e00ff */
[----:B------:R-:W-:Y:S01]  /*1150*/  BSSY.RECONVERGENT B0, `(.L_x_12) ;  /* 0x0000024000007945 */ /* 0x000fe20003800200 */
[----:B0-----:R-:W-:Y:S02]  /*1160*/  UIADD3 UR5, UPT, UPT, UR4, -UR7, URZ ;  /* 0x8000000704057290 */ /* 0x001fe4000fffe0ff */
[----:B------:R-:W-:Y:S01]  /*1170*/  IADD3 R0, PT, PT, R9, -UR7, RZ ;  /* 0x8000000709007c10 */ /* 0x000fe2000fffe0ff */
[----:B--2---:R-:W-:Y:S01]  /*1180*/  VIADD R5, R22, -UR7 ;  /* 0x8000000716057c36 */ /* 0x004fe20008000000 */
[----:B------:R-:W-:-:S03]  /*1190*/  UIMAD UR6, UR5, UR5, UR5 ;  /* 0x00000005050672a4 */ /* 0x000fc6000f8e0205 */
[----:B------:R-:W-:Y:S01]  /*11a0*/  IMAD R3, R0, R0, R0 ;  /* 0x0000000000037224 */ /* 0x000fe200078e0200 */
[----:B------:R-:W-:Y:S01]  /*11b0*/  UIADD3 UR6, UPT, UPT, UR5, UR6, URZ ;  /* 0x0000000605067290 */ /* 0x000fe2000fffe0ff */
[----:B------:R-:W-:-:S05]  /*11c0*/  IMAD R2, R5, R5, R5 ;  /* 0x0000000505027224 */ /* 0x000fca00078e0205 */
[----:B------:R-:W-:-:S04]  /*11d0*/  IADD3 R0, PT, PT, R0, UR6, R3 ;  /* 0x0000000600007c10 */ /* 0x000fc8000fffe003 */
[----:B------:R-:W-:-:S04]  /*11e0*/  IADD3 R0, PT, PT, R0, R5, R2 ;  /* 0x0000000500007210 */ /* 0x000fc80007ffe002 */
[----:B------:R-:W-:-:S04]  /*11f0*/  IADD3 R0, PT, PT, R0, 0x3, RZ ;  /* 0x0000000300007810 */ /* 0x000fc80007ffe0ff */
[----:B------:R-:W0:Y:S08]  /*1200*/  I2F.F64 R4, R0 ;  /* 0x0000000000047312 */ /* 0x000e300000201c00 */
[----:B0-----:R-:W0:Y:S01]  /*1210*/  MUFU.RSQ64H R17, R5 ;  /* 0x0000000500117308 */ /* 0x001e220000001c00 */
[----:B------:R-:W-:-:S05]  /*1220*/  VIADD R16, R5, 0xfcb00000 ;  /* 0xfcb0000005107836 */ /* 0x000fca0000000000 */
[----:B------:R-:W-:Y:S01]  /*1230*/  ISETP.GE.U32.AND P0, PT, R16, 0x7ca00000, PT ;  /* 0x7ca000001000780c */ /* 0x000fe20003f06070 */
[----:B0-----:R-:W-:-:S08]  /*1240*/  DMUL R2, R16, R16 ;  /* 0x0000001010027228 */ /* 0x001fd00000000000 */
[----:B------:R-:W-:-:S08]  /*1250*/  DFMA R2, R4, -R2, 1 ;  /* 0x3ff000000402742b */ /* 0x000fd00000000802 */
[----:B------:R-:W-:Y:S02]  /*1260*/  DFMA R6, R2, R6, 0.5 ;  /* 0x3fe000000206742b */ /* 0x000fe40000000006 */
[----:B------:R-:W-:-:S08]  /*1270*/  DMUL R2, R16, R2 ;  /* 0x0000000210027228 */ /* 0x000fd00000000000 */
[----:B------:R-:W-:-:S08]  /*1280*/  DFMA R12, R6, R2, R16 ;  /* 0x00000002060c722b */ /* 0x000fd00000000010 */
[----:B------:R-:W-:Y:S02]  /*1290*/  DMUL R10, R4, R12 ;  /* 0x0000000c040a7228 */ /* 0x000fe40000000000 */
[----:B------:R-:W-:Y:S01]  /*12a0*/  IADD3 R7, PT, PT, R13, -0x100000, RZ ;  /* 0xfff000000d077810 */ /* 0x000fe20007ffe0ff */
[----:B------:R-:W-:-:S05]  /*12b0*/  IMAD.MOV.U32 R6, RZ, RZ, R12 ;  /* 0x000000ffff067224 */ /* 0x000fca00078e000c */
[----:B------:R-:W-:-:S08]  /*12c0*/  DFMA R18, R10, -R10, R4 ;  /* 0x8000000a0a12722b */ /* 0x000fd00000000004 */
[----:B------:R-:W-:Y:S01]  /*12d0*/  DFMA R2, R18, R6, R10 ;  /* 0x000000061202722b */ /* 0x000fe2000000000a */
[----:B------:R-:W-:Y:S10]  /*12e0*/  @!P0 BRA `(.L_x_13) ;  /* 0x0000000000288947 */ /* 0x000ff40003800000 */
[----:B------:R-:W-:Y:S01]  /*12f0*/  IMAD.MOV.U32 R2, RZ, RZ, R18 ;  /* 0x000000ffff027224 */ /* 0x000fe200078e0012 */
[----:B------:R-:W-:Y:S01]  /*1300*/  MOV R6, R12 ;  /* 0x0000000c00067202 */ /* 0x000fe20000000f00 */
[----:B------:R-:W-:Y:S01]  /*1310*/  IMAD.MOV.U32 R0, RZ, RZ, R10 ;  /* 0x000000ffff007224 */ /* 0x000fe200078e000a */
[----:B------:R-:W-:Y:S01]  /*1320*/  MOV R3, R19 ;  /* 0x0000001300037202 */ /* 0x000fe20000000f00 */
[----:B------:R-:W-:Y:S01]  /*1330*/  IMAD.MOV.U32 R21, RZ, RZ, R7 ;  /* 0x000000ffff157224 */ /* 0x000fe200078e0007 */
[----:B------:R-:W-:Y:S02]  /*1340*/  MOV R17, R11 ;  /* 0x0000000b00117202 */ /* 0x000fe40000000f00 */
[----:B------:R-:W-:-:S07]  /*1350*/  MOV R18, 0x1370 ;  /* 0x0000137000127802 */ /* 0x000fce0000000f00 */
[----:B------:R-:W-:Y:S05]  /*1360*/  CALL.REL.NOINC `($__internal_1_$__cuda_sm20_dsqrt_rn_f64_mediumpath_v1) ;  /* 0x0000000c009c7944 */ /* 0x000fea0003c00000 */
[----:B------:R-:W-:Y:S01]  /*1370*/  MOV R2, R24 ;  /* 0x0000001800027202 */ /* 0x000fe20000000f00 */
[----:B------:R-:W-:-:S07]  /*1380*/  IMAD.MOV.U32 R3, RZ, RZ, R25 ;  /* 0x000000ffff037224 */ /* 0x000fce00078e0019 */
.L_x_13:
[----:B------:R-:W-:Y:S05]  /*1390*/  BSYNC.RECONVERGENT B0 ;  /* 0x0000000000007941 */ /* 0x000fea0003800200 */
.L_x_12:
[----:B------:R-:W0:Y:S01]  /*13a0*/  LDCU.64 UR6, c[0x0][0x398] ;  /* 0x00007300ff0677ac */ /* 0x000e220008000a00 */
[----:B------:R-:W1:Y:S08]  /*13b0*/  LDC R5, c[0x0][0x390] ;  /* 0x0000e400ff057b82 */ /* 0x000e700000000800 */
[----:B------:R-:W2:Y:S01]  /*13c0*/  LDC.64 R6, c[0x0][0x3a0] ;  /* 0x0000e800ff067b82 */ /* 0x000ea20000000a00 */
[----:B------:R-:W-:-:S07]  /*13d0*/  UMOV UR5, UR4 ;  /* 0x0000000400057c82 */ /* 0x000fce0008000000 */
[----:B------:R-:W3:Y:S01]  /*13e0*/  LDC.64 R18, c[0x0][0x380] ;  /* 0x0000e000ff127b82 */ /* 0x000ee20000000a00 */
[----:B0-----:R-:W-:-:S06]  /*13f0*/  DMUL R2, R2, UR6 ;  /* 0x0000000602027c28 */ /* 0x001fcc0008000000 */
[----:B------:R-:W0:Y:S02]  /*1400*/  F2I.F64.FLOOR R0, R2 ;  /* 0x0000000200007311 */ /* 0x000e240000305100 */
[----:B0-----:R-:W-:-:S13]  /*1410*/  ISETP.GT.AND P0, PT, R0, RZ, PT ;  /* 0x000000ff0000720c */ /* 0x001fda0003f04270 */
[----:B------:R-:W0:Y:S01]  /*1420*/  @P0 LDC.64 R24, c[0x0][0x388] ;  /* 0x0000e200ff180b82 */ /* 0x000e220000000a00 */
[----:B------:R-:W-:-:S05]  /*1430*/  @P0 IADD3 R17, PT, PT, R0, -0x1, RZ ;  /* 0xffffffff00110810 */ /* 0x000fca0007ffe0ff */
[----:B0-----:R-:W-:-:S04]  /*1440*/  @P0 IMAD.WIDE.U32 R16, R17, 0x8, R24 ;  /* 0x0000000811100825 */ /* 0x001fc800078e0018 */
[----:B------:R-:W-:Y:S02]  /*1450*/  @P0 IMAD.WIDE.U32 R24, R0, 0x8, R24 ;  /* 0x0000000800180825 */ /* 0x000fe400078e0018 */
[----:B------:R-:W4:Y:S04]  /*1460*/  @P0 LDG.E.64 R16, desc[UR8][R16.64] ;  /* 0x0000000810100981 */ /* 0x000f28000c1e1b00 */
[----:B------:R-:W4:Y:S01]  /*1470*/  @P0 LDG.E.64 R24, desc[UR8][R24.64] ;  /* 0x0000000818180981 */ /* 0x000f22000c1e1b00 */
[----:B-1----:R-:W-:Y:S01]  /*1480*/  IMAD.IADD R4, R9, 0x1, -R5 ;  /* 0x0000000109047824 */ /* 0x002fe200078e0a05 */
[----:B------:R-:W0:Y:S01]  /*1490*/  @P0 I2F.F64.U32 R20, R0 ;  /* 0x0000000000140312 */ /* 0x000e220000201800 */
[----:B--2---:R-:W-:Y:S01]  /*14a0*/  IMAD R7, R7, UR4, R22 ;  /* 0x0000000407077c24 */ /* 0x004fe2000f8e0216 */
[----:B------:R-:W-:Y:S01]  /*14b0*/  UIADD3 UR4, UPT, UPT, UR4, 0x2, URZ ;  /* 0x0000000204047890 */ /* 0x000fe2000fffe0ff */
[C---:B------:R-:W-:Y:S01]  /*14c0*/  IMAD R11, R4.reuse, R4, R4 ;  /* 0x00000004040b7224 */ /* 0x040fe200078e0204 */
[----:B------:R-:W-:Y:S01]  /*14d0*/  MOV R12, 0x0 ;  /* 0x00000000000c7802 */ /* 0x000fe20000000f00 */
[----:B------:R-:W-:Y:S01]  /*14e0*/  IMAD.MOV.U32 R13, RZ, RZ, 0x3fd80000 ;  /* 0x3fd80000ff0d7424 */ /* 0x000fe200078e00ff */
[----:B------:R-:W-:Y:S01]  /*14f0*/  BSSY.RECONVERGENT B0, `(.L_x_14) ;  /* 0x0000027000007945 */ /* 0x000fe20003800200 */
[----:B------:R-:W-:Y:S01]  /*1500*/  IMAD R7, R7, R6, R9 ;  /* 0x0000000607077224 */ /* 0x000fe200078e0209 */
[----:B------:R-:W-:-:S02]  /*1510*/  IADD3 R11, PT, PT, R4, R11, RZ ;  /* 0x0000000b040b7210 */ /* 0x000fc40007ffe0ff */
[----:B------:R-:W-:Y:S01]  /*1520*/  IADD3 R4, PT, PT, -R5, UR4, RZ ;  /* 0x0000000405047c10 */ /* 0x000fe2000fffe1ff */
[----:B------:R-:W-:Y:S02]  /*1530*/  IMAD.IADD R5, R22, 0x1, -R5 ;  /* 0x0000000116057824 */ /* 0x000fe400078e0a05 */
[----:B---3--:R-:W-:Y:S01]  /*1540*/  IMAD.WIDE R18, R7, 0x8, R18 ;  /* 0x0000000807127825 */ /* 0x008fe200078e0212 */
[----:B0-----:R-:W-:-:S03]  /*1550*/  @P0 DADD R20, R2, -R20 ;  /* 0x0000000002140229 */ /* 0x001fc60000000814 */
[----:B------:R-:W-:Y:S01]  /*1560*/  IMAD R4, R4, R4, R11 ;  /* 0x0000000404047224 */ /* 0x000fe200078e020b */
[----:B------:R-:W-:Y:S01]  /*1570*/  @!P0 MOV R2, R14 ;  /* 0x0000000e00028202 */ /* 0x000fe20000000f00 */
[----:B------:R-:W-:Y:S02]  /*1580*/  IMAD R8, R5, R5, R5 ;  /* 0x0000000505087224 */ /* 0x000fe400078e0205 */
[----:B------:R-:W-:-:S03]  /*1590*/  @!P0 IMAD.MOV.U32 R3, RZ, RZ, R15 ;  /* 0x000000ffff038224 */ /* 0x000fc600078e000f */
[----:B------:R-:W-:-:S04]  /*15a0*/  IADD3 R4, PT, PT, R4, R5, R8 ;  /* 0x0000000504047210 */ /* 0x000fc80007ffe008 */
        /* <DEDUP_REMOVED lines=8> */
[----:B------:R-:W-:-:S10]  /*1630*/  DFMA R12, R12, R26, R10 ;  /* 0x0000001a0c0c722b */ /* 0x000fd4000000000a */
[----:B------:R-:W-:Y:S01]  /*1640*/  IADD3 R7, PT, PT, R13, -0x100000, RZ ;  /* 0xfff000000d077810 */ /* 0x000fe20007ffe0ff */
[----:B------:R-:W-:Y:S01]  /*1650*/  IMAD.MOV.U32 R6, RZ, RZ, R12 ;  /* 0x000000ffff067224 */ /* 0x000fe200078e000c */
[----:B----4-:R-:W-:-:S08]  /*1660*/  @P0 DADD R24, -R16, R24 ;  /* 0x0000000010180229 */ /* 0x010fd00000000118 */
[----:B------:R-:W-:Y:S01]  /*1670*/  @P0 DFMA R2, R20, R24, R16 ;  /* 0x000000181402022b */ /* 0x000fe20000000010 */
[----:B------:R-:W-:Y:S01]  /*1680*/  ISETP.GE.U32.AND P0, PT, R10, 0x7ca00000, PT ;  /* 0x7ca000000a00780c */ /* 0x000fe20003f06070 */
[----:B------:R-:W-:-:S05]  /*1690*/  DMUL R16, R4, R12 ;  /* 0x0000000c04107228 */ /* 0x000fca0000000000 */
[----:B------:R0:W-:Y:S03]  /*16a0*/  STG.E.64 desc[UR8][R18.64], R2 ;  /* 0x0000000212007986 */ /* 0x0001e6000c101b08 */
[----:B0-----:R-:W-:-:S08]  /*16b0*/  DFMA R2, R16, -R16, R4 ;  /* 0x800000101002722b */ /* 0x001fd00000000004 */
[----:B------:R-:W-:Y:S01]  /*16c0*/  DFMA R20, R2, R6, R16 ;  /* 0x000000060214722b */ /* 0x000fe20000000010 */
[----:B------:R-:W-:Y:S10]  /*16d0*/  @!P0 BRA `(.L_x_15) ;  /* 0x0000000000208947 */ /* 0x000ff40003800000 */
        /* <DEDUP_REMOVED lines=8> */
.L_x_15:
[----:B------:R-:W-:Y:S05]  /*1760*/  BSYNC.RECONVERGENT B0 ;  /* 0x0000000000007941 */ /* 0x000fea0003800200 */
.L_x_14:
[----:B------:R-:W0:Y:S01]  /*1770*/  LDCU.64 UR6, c[0x0][0x398] ;  /* 0x00007300ff0677ac */ /* 0x000e220008000a00 */
[----:B------:R-:W1:Y:S01]  /*1780*/  LDC.64 R16, c[0x0][0x380] ;  /* 0x0000e000ff107b82 */ /* 0x000e620000000a00 */
[----:B0-----:R-:W-:Y:S01]  /*1790*/  DMUL R20, R20, UR6 ;  /* 0x0000000614147c28 */ /* 0x001fe20008000000 */
[----:B------:R-:W0:Y:S05]  /*17a0*/  LDCU.64 UR6, c[0x0][0x3a0] ;  /* 0x00007400ff0677ac */ /* 0x000e2a0008000a00 */
[----:B------:R-:W2:Y:S02]  /*17b0*/  F2I.F64.FLOOR R23, R20 ;  /* 0x0000001400177311 */ /* 0x000ea40000305100 */
[----:B--2---:R-:W-:-:S13]  /*17c0*/  ISETP.GT.AND P0, PT, R23, RZ, PT ;  /* 0x000000ff1700720c */ /* 0x004fda0003f04270 */
[----:B------:R-:W2:Y:S01]  /*17d0*/  @P0 LDC.64 R10, c[0x0][0x388] ;  /* 0x0000e200ff0a0b82 */ /* 0x000ea20000000a00 */
[----:B------:R-:W-:-:S05]  /*17e0*/  @P0 IADD3 R3, PT, PT, R23, -0x1, RZ ;  /* 0xffffffff17030810 */ /* 0x000fca0007ffe0ff */
[----:B--2---:R-:W-:-:S04]  /*17f0*/  @P0 IMAD.WIDE.U32 R2, R3, 0x8, R10 ;  /* 0x0000000803020825 */ /* 0x004fc800078e000a */
[----:B------:R-:W-:Y:S02]  /*1800*/  @P0 IMAD.WIDE.U32 R10, R23, 0x8, R10 ;  /* 0x00000008170a0825 */ /* 0x000fe400078e000a */
[----:B------:R-:W2:Y:S04]  /*1810*/  @P0 LDG.E.64 R2, desc[UR8][R2.64] ;  /* 0x0000000802020981 */ /* 0x000ea8000c1e1b00 */
[----:B------:R-:W2:Y:S01]  /*1820*/  @P0 LDG.E.64 R10, desc[UR8][R10.64] ;  /* 0x000000080a0a0981 */ /* 0x000ea2000c1e1b00 */
[----:B------:R-:W3:Y:S01]  /*1830*/  @P0 I2F.F64.U32 R4, R23 ;  /* 0x0000001700040312 */ /* 0x000ee20000201800 */
[----:B0-----:R-:W-:-:S06]  /*1840*/  UIMAD UR5, UR5, UR7, UR7 ;  /* 0x00000007050572a4 */ /* 0x001fcc000f8e0207 */
[----:B------:R-:W-:-:S04]  /*1850*/  VIADD R0, R22, UR5 ;  /* 0x0000000516007c36 */ /* 0x000fc80008000000 */
[----:B------:R-:W-:Y:S01]  /*1860*/  IMAD R19, R0, UR6, R9 ;  /* 0x0000000600137c24 */ /* 0x000fe2000f8e0209 */
[----:B---3--:R-:W-:Y:S01]  /*1870*/  @P0 DADD R6, R20, -R4 ;  /* 0x0000000014060229 */ /* 0x008fe20000000804 */
[----:B------:R-:W-:Y:S01]  /*1880*/  @!P0 MOV R4, R14 ;  /* 0x0000000e00048202 */ /* 0x000fe20000000f00 */
[----:B------:R-:W-:Y:S01]  /*1890*/  @!P0 IMAD.MOV.U32 R5, RZ, RZ, R15 ;  /* 0x000000ffff058224 */ /* 0x000fe200078e000f */
[----:B--2---:R-:W-:-:S08]  /*18a0*/  @P0 DADD R12, -R2, R10 ;  /* 0x00000000020c0229 */ /* 0x004fd0000000010a */
[----:B------:R-:W-:Y:S01]  /*18b0*/  @P0 DFMA R4, R6, R12, R2 ;  /* 0x0000000c0604022b */ /* 0x000fe20000000002 */
[----:B-1----:R-:W-:-:S06]  /*18c0*/  IMAD.WIDE R2, R19, 0x8, R16 ;  /* 0x0000000813027825 */ /* 0x002fcc00078e0210 */
[----:B------:R0:W-:Y:S04]  /*18d0*/  STG.E.64 desc[UR8][R2.64], R4 ;  /* 0x0000000402007986 */ /* 0x0001e8000c101b08 */
.L_x_11:
[----:B------:R-:W1:Y:S02]  /*18e0*/  LDC R0, c[0x0][0x3a8] ;  /* 0x0000ea00ff007b82 */ /* 0x000e640000000800 */
[----:B-1----:R-:W-:-:S04]  /*18f0*/  LOP3.LUT R0, R0, 0x1, RZ, 0xc0, !PT ;  /* 0x0000000100007812 */ /* 0x002fc800078ec0ff */
[----:B------:R-:W-:-:S13]  /*1900*/  ISETP.NE.U32.AND P0, PT, R0, 0x1, PT ;  /* 0x000000010000780c */ /* 0x000fda0003f05070 */
[----:B------:R-:W-:Y:S05]  /*1910*/  @P0 EXIT ;  /* 0x000000000000094d */ /* 0x000fea0003800000 */
[----:B------:R-:W1:Y:S01]  /*1920*/  LDCU UR7, c[0x0][0x390] ;  /* 0x00007200ff0777ac */ /* 0x000e620008000800 */
[----:B------:R-:W-:Y:S01]  /*1930*/  MOV R6, 0x0 ;  /* 0x0000000000067802 */ /* 0x000fe20000000f00 */
[----:B------:R-:W-:Y:S01]  /*1940*/  IMAD.MOV.U32 R7, RZ, RZ, 0x3fd80000 ;  /* 0x3fd80000ff077424 */ /* 0x000fe200078e00ff */
[----:B------:R-:W-:Y:S01]  /*1950*/  BSSY.RECONVERGENT B0, `(.L_x_16) ;  /* 0x0000024000007945 */ /* 0x000fe20003800200 */
[----:B-1----:R-:W-:Y:S02]  /*1960*/  UIADD3 UR5, UPT, UPT, UR4, -UR7, URZ ;  /* 0x8000000704057290 */ /* 0x002fe4000fffe0ff */
[----:B------:R-:W-:Y:S01]  /*1970*/  IADD3 R0, PT, PT, R9, -UR7, RZ ;  /* 0x8000000709007c10 */ /* 0x000fe2000fffe0ff */
[----:B0-2---:R-:W-:Y:S01]  /*1980*/  VIADD R5, R22, -UR7 ;  /* 0x8000000716057c36 */ /* 0x005fe20008000000 */
        /* <DEDUP_REMOVED lines=32> */
.L_x_17:
[----:B------:R-:W-:Y:S05]  /*1b90*/  BSYNC.RECONVERGENT B0 ;  /* 0x0000000000007941 */ /* 0x000fea0003800200 */
.L_x_16:
[----:B------:R-:W0:Y:S01]  /*1ba0*/  LDCU.64 UR6, c[0x0][0x398] ;  /* 0x00007300ff0677ac */ /* 0x000e220008000a00 */
[----:B------:R-:W1:Y:S08]  /*1bb0*/  LDC.64 R18, c[0x0][0x3a0] ;  /* 0x0000e800ff127b82 */ /* 0x000e700000000a00 */
[----:B------:R-:W2:Y:S01]  /*1bc0*/  LDC.64 R12, c[0x0][0x380] ;  /* 0x0000e000ff0c7b82 */ /* 0x000ea20000000a00 */
[----:B0-----:R-:W-:-:S06]  /*1bd0*/  DMUL R10, R2, UR6 ;  /* 0x00000006020a7c28 */ /* 0x001fcc0008000000 */
[----:B------:R-:W0:Y:S02]  /*1be0*/  F2I.F64.FLOOR R17, R10 ;  /* 0x0000000a00117311 */ /* 0x000e240000305100 */
[----:B0-----:R-:W-:-:S13]  /*1bf0*/  ISETP.GT.AND P0, PT, R17, RZ, PT ;  /* 0x000000ff1100720c */ /* 0x001fda0003f04270 */
[----:B------:R-:W0:Y:S01]  /*1c00*/  @P0 LDC.64 R6, c[0x0][0x388] ;  /* 0x0000e200ff060b82 */ /* 0x000e220000000a00 */
[----:B------:R-:W-:-:S05]  /*1c10*/  @P0 IADD3 R3, PT, PT, R17, -0x1, RZ ;  /* 0xffffffff11030810 */ /* 0x000fca0007ffe0ff */
[----:B0-----:R-:W-:-:S04]  /*1c20*/  @P0 IMAD.WIDE.U32 R2, R3, 0x8, R6 ;  /* 0x0000000803020825 */ /* 0x001fc800078e0006 */
[----:B------:R-:W-:Y:S02]  /*1c30*/  @P0 IMAD.WIDE.U32 R6, R17, 0x8, R6 ;  /* 0x0000000811060825 */ /* 0x000fe400078e0006 */
[----:B------:R-:W3:Y:S04]  /*1c40*/  @P0 LDG.E.64 R2, desc[UR8][R2.64] ;  /* 0x0000000802020981 */ /* 0x000ee8000c1e1b00 */
[----:B------:R-:W3:Y:S01]  /*1c50*/  @P0 LDG.E.64 R6, desc[UR8][R6.64] ;  /* 0x0000000806060981 */ /* 0x000ee2000c1e1b00 */
[----:B------:R-:W0:Y:S01]  /*1c60*/  @P0 I2F.F64.U32 R4, R17 ;  /* 0x0000001100040312 */ /* 0x000e220000201800 */
[----:B-1----:R-:W-:-:S04]  /*1c70*/  IMAD R22, R19, UR4, R22 ;  /* 0x0000000413167c24 */ /* 0x002fc8000f8e0216 */
[----:B------:R-:W-:Y:S01]  /*1c80*/  IMAD R9, R22, R18, R9 ;  /* 0x0000001216097224 */ /* 0x000fe200078e0209 */
[----:B0-----:R-:W-:Y:S02]  /*1c90*/  @P0 DADD R4, R10, -R4 ;  /* 0x000000000a040229 */ /* 0x001fe40000000804 */
[----:B---3--:R-:W-:-:S08]  /*1ca0*/  @P0 DADD R10, -R2, R6 ;  /* 0x00000000020a0229 */ /* 0x008fd00000000106 */
[----:B------:R-:W-:Y:S01]  /*1cb0*/  @P0 DFMA R14, R4, R10, R2 ;  /* 0x0000000a040e022b */ /* 0x000fe20000000002 */
[----:B--2---:R-:W-:-:S06]  /*1cc0*/  IMAD.WIDE R4, R9, 0x8, R12 ;  /* 0x0000000809047825 */ /* 0x004fcc00078e020c */
[----:B------:R-:W-:Y:S01]  /*1cd0*/  STG.E.64 desc[UR8][R4.64], R14 ;  /* 0x0000000e04007986 */ /* 0x000fe2000c101b08 */
[----:B------:R-:W-:Y:S05]  /*1ce0*/  EXIT ;  /* 0x000000000000794d */ /* 0x000fea0003800000 */
        .weak           $__internal_0_$__cuda_sm20_div_rn_f64_full
        .type           $__internal_0_$__cuda_sm20_div_rn_f64_full,@function
        .size           $__internal_0_$__cuda_sm20_div_rn_f64_full,($__internal_1_$__cuda_sm20_dsqrt_rn_f64_mediumpath_v1 - $__internal_0_$__cuda_sm20_div_rn_f64_full)
$__internal_0_$__cuda_sm20_div_rn_f64_full:
[----:B------:R-:W-:Y:S01]  /*1cf0*/  MOV R3, 0x3ff80000 ;  /* 0x3ff8000000037802 */ /* 0x000fe20000000f00 */
[----:B------:R-:W-:Y:S01]  /*1d00*/  IMAD.MOV.U32 R2, RZ, RZ, 0x0 ;  /* 0x00000000ff027424 */ /* 0x000fe200078e00ff */
[C---:B------:R-:W-:Y:S01]  /*1d10*/  FSETP.GEU.AND P1, PT, |R5|.reuse, 1.469367938527859385e-39, PT ;  /* 0x001000000500780b */ /* 0x040fe20003f2e200 */
[----:B------:R-:W-:Y:S01]  /*1d20*/  IMAD.MOV.U32 R6, RZ, RZ, 0x1 ;  /* 0x00000001ff067424 */ /* 0x000fe200078e00ff */
[----:B------:R-:W0:Y:S01]  /*1d30*/  MUFU.RCP64H R7, R3 ;  /* 0x0000000300077308 */ /* 0x000e220000001800 */
[----:B------:R-:W-:Y:S02]  /*1d40*/  LOP3.LUT R8, R5, 0x7ff00000, RZ, 0xc0, !PT ;  /* 0x7ff0000005087812 */ /* 0x000fe400078ec0ff */
[----:B------:R-:W-:Y:S02]  /*1d50*/  MOV R13, 0x1ca00000 ;  /* 0x1ca00000000d7802 */ /* 0x000fe40000000f00 */
[----:B------:R-:W-:Y:S01]  /*1d60*/  ISETP.GE.U32.AND P0, PT, R8, 0x40000000, PT ;  /* 0x400000000800780c */ /* 0x000fe20003f06070 */
[----:B------:R-:W-:Y:S01]  /*1d70*/  IMAD.MOV.U32 R18, RZ, RZ, R8 ;  /* 0x000000ffff127224 */ /* 0x000fe200078e0008 */
[----:B------:R-:W-:-:S02]  /*1d80*/  MOV R19, 0x40000000 ;  /* 0x4000000000137802 */ /* 0x000fc40000000f00 */
[----:B------:R-:W-:Y:S02]  /*1d90*/  SEL R13, R13, 0x63400000, !P0 ;  /* 0x634000000d0d7807 */ /* 0x000fe40004000000 */
[----:B------:R-:W-:Y:S01]  /*1da0*/  IADD3 R20, PT, PT, R19, -0x1, RZ ;  /* 0xffffffff13147810 */ /* 0x000fe20007ffe0ff */
[----:B0-----:R-:W-:-:S08]  /*1db0*/  DFMA R10, R6, -R2, 1 ;  /* 0x3ff00000060a742b */ /* 0x001fd00000000802 */
[----:B------:R-:W-:-:S08]  /*1dc0*/  DFMA R10, R10, R10, R10 ;  /* 0x0000000a0a0a722b */ /* 0x000fd0000000000a */
[----:B------:R-:W-:Y:S01]  /*1dd0*/  DFMA R14, R6, R10, R6 ;  /* 0x0000000a060e722b */ /* 0x000fe20000000006 */
[C-C-:B------:R-:W-:Y:S01]  /*1de0*/  @!P1 LOP3.LUT R10, R13.reuse, 0x80000000, R5.reuse, 0xf8, !PT ;  /* 0x800000000d0a9812 */ /* 0x140fe200078ef805 */
[----:B------:R-:W-:Y:S01]  /*1df0*/  IMAD.MOV.U32 R6, RZ, RZ, R4 ;  /* 0x000000ffff067224 */ /* 0x000fe200078e0004 */
[----:B------:R-:W-:Y:S02]  /*1e00*/  LOP3.LUT R7, R13, 0x800fffff, R5, 0xf8, !PT ;  /* 0x800fffff0d077812 */ /* 0x000fe400078ef805 */
[----:B------:R-:W-:Y:S02]  /*1e10*/  @!P1 LOP3.LUT R11, R10, 0x100000, RZ, 0xfc, !PT ;  /* 0x001000000a0b9812 */ /* 0x000fe400078efcff */
[----:B------:R-:W-:Y:S01]  /*1e20*/  @!P1 MOV R10, RZ ;  /* 0x000000ff000a9202 */ /* 0x000fe20000000f00 */
[----:B------:R-:W-:-:S05]  /*1e30*/  DFMA R16, R14, -R2, 1 ;  /* 0x3ff000000e10742b */ /* 0x000fca0000000802 */
[----:B------:R-:W-:-:S03]  /*1e40*/  @!P1 DFMA R6, R6, 2, -R10 ;  /* 0x400000000606982b */ /* 0x000fc6000000080a */
[----:B------:R-:W-:-:S07]  /*1e50*/  DFMA R10, R14, R16, R14 ;  /* 0x000000100e0a722b */ /* 0x000fce000000000e */
[----:B------:R-:W-:Y:S01]  /*1e60*/  @!P1 LOP3.LUT R18, R7, 0x7ff00000, RZ, 0xc0, !PT ;  /* 0x7ff0000007129812 */ /* 0x000fe200078ec0ff */
[----:B------:R-:W-:-:S04]  /*1e70*/  DMUL R16, R10, R6 ;  /* 0x000000060a107228 */ /* 0x000fc80000000000 */
[----:B------:R-:W-:-:S04]  /*1e80*/  VIADD R12, R18, 0xffffffff ;  /* 0xffffffff120c7836 */ /* 0x000fc80000000000 */
[----:B------:R-:W-:Y:S01]  /*1e90*/  DFMA R14, R16, -R2, R6 ;  /* 0x80000002100e722b */ /* 0x000fe20000000006 */
[----:B------:R-:W-:-:S04]  /*1ea0*/  ISETP.GT.U32.AND P0, PT, R12, 0x7feffffe, PT ;  /* 0x7feffffe0c00780c */ /* 0x000fc80003f04070 */
[----:B------:R-:W-:-:S03]  /*1eb0*/  ISETP.GT.U32.OR P0, PT, R20, 0x7feffffe, P0 ;  /* 0x7feffffe1400780c */ /* 0x000fc60000704470 */
[----:B------:R-:W-:-:S10]  /*1ec0*/  DFMA R10, R10, R14, R16 ;  /* 0x0000000e0a0a722b */ /* 0x000fd40000000010 */
[----:B------:R-:W-:Y:S05]  /*1ed0*/  @P0 BRA `(.L_x_18) ;  /* 0x0000000000680947 */ /* 0x000fea0003800000 */
[----:B------:R-:W-:Y:S01]  /*1ee0*/  IMAD.MOV.U32 R5, RZ, RZ, 0x40000000 ;  /* 0x40000000ff057424 */ /* 0x000fe200078e00ff */
[----:B------:R-:W-:-:S04]  /*1ef0*/  MOV R4, RZ ;  /* 0x000000ff00047202 */ /* 0x000fc80000000f00 */
[----:B------:R-:W-:-:S04]  /*1f00*/  VIADDMNMX R8, R8, -R5, 0xb9600000, !PT ;  /* 0xb960000008087446 */ /* 0x000fc80007800905 */
[----:B------:R-:W-:-:S04]  /*1f10*/  VIMNMX R8, PT, PT, R8, 0x46a00000, PT ;  /* 0x46a0000008087848 */ /* 0x000fc80003fe0100 */
[----:B------:R-:W-:-:S05]  /*1f20*/  IADD3 R8, PT, PT, -R13, R8, RZ ;  /* 0x000000080d087210 */ /* 0x000fca0007ffe1ff */
[----:B------:R-:W-:-:S06]  /*1f30*/  VIADD R5, R8, 0x7fe00000 ;  /* 0x7fe0000008057836 */ /* 0x000fcc0000000000 */
[----:B------:R-:W-:-:S10]  /*1f40*/  DMUL R12, R10, R4 ;  /* 0x000000040a0c7228 */ /* 0x000fd40000000000 */
[----:B------:R-:W-:-:S13]  /*1f50*/  FSETP.GTU.AND P0, PT, |R13|, 1.469367938527859385e-39, PT ;  /* 0x001000000d00780b */ /* 0x000fda0003f0c200 */
[----:B------:R-:W-:Y:S05]  /*1f60*/  @P0 BRA `(.L_x_19) ;  /* 0x0000000000880947 */ /* 0x000fea0003800000 */
[----:B------:R-:W-:Y:S01]  /*1f70*/  DFMA R2, R10, -R2, R6 ;  /* 0x800000020a02722b */ /* 0x000fe20000000006 */
[----:B------:R-:W-:-:S09]  /*1f80*/  IMAD.MOV.U32 R4, RZ, RZ, RZ ;  /* 0x000000ffff047224 */ /* 0x000fd200078e00ff */
[C---:B------:R-:W-:Y:S02]  /*1f90*/  FSETP.NEU.AND P0, PT, R3.reuse, RZ, PT ;  /* 0x000000ff0300720b */ /* 0x040fe40003f0d000 */
[----:B------:R-:W-:-:S04]  /*1fa0*/  LOP3.LUT R2, R3, 0x40080000, RZ, 0x3c, !PT ;  /* 0x4008000003027812 */ /* 0x000fc800078e3cff */
[----:B------:R-:W-:-:S04]  /*1fb0*/  LOP3.LUT R7, R2, 0x80000000, RZ, 0xc0, !PT ;  /* 0x8000000002077812 */ /* 0x000fc800078ec0ff */
[----:B------:R-:W-:-:S03]  /*1fc0*/  LOP3.LUT R5, R7, R5, RZ, 0xfc, !PT ;  /* 0x0000000507057212 */ /* 0x000fc600078efcff */
[----:B------:R-:W-:Y:S05]  /*1fd0*/  @!P0 BRA `(.L_x_19) ;  /* 0x00000000006c8947 */ /* 0x000fea0003800000 */
[----:B------:R-:W-:Y:S01]  /*1fe0*/  IADD3 R3, PT, PT, -R8, RZ, RZ ;  /* 0x000000ff08037210 */ /* 0x000fe20007ffe1ff */
[----:B------:R-:W-:Y:S01]  /*1ff0*/  IMAD.MOV.U32 R2, RZ, RZ, RZ ;  /* 0x000000ffff027224 */ /* 0x000fe200078e00ff */
[----:B------:R-:W-:-:S05]  /*2000*/  DMUL.RP R4, R10, R4 ;  /* 0x000000040a047228 */ /* 0x000fca0000008000 */
[----:B------:R-:W-:-:S05]  /*2010*/  DFMA R2, R12, -R2, R10 ;  /* 0x800000020c02722b */ /* 0x000fca000000000a */
[----:B------:R-:W-:Y:S02]  /*2020*/  LOP3.LUT R7, R5, R7, RZ, 0x3c, !PT ;  /* 0x0000000705077212 */ /* 0x000fe400078e3cff */
[----:B------:R-:W-:-:S04]  /*2030*/  IADD3 R2, PT, PT, -R8, -0x43300000, RZ ;  /* 0xbcd0000008027810 */ /* 0x000fc80007ffe1ff */
[----:B------:R-:W-:-:S04]  /*2040*/  FSETP.NEU.AND P0, PT, |R3|, R2, PT ;  /* 0x000000020300720b */ /* 0x000fc80003f0d200 */
[----:B------:R-:W-:Y:S02]  /*2050*/  FSEL R12, R4, R12, !P0 ;  /* 0x0000000c040c7208 */ /* 0x000fe40004000000 */
[----:B------:R-:W-:Y:S01]  /*2060*/  FSEL R13, R7, R13, !P0 ;  /* 0x0000000d070d7208 */ /* 0x000fe20004000000 */
[----:B------:R-:W-:Y:S06]  /*2070*/  BRA `(.L_x_19) ;  /* 0x0000000000447947 */ /* 0x000fec0003800000 */
.L_x_18:
[----:B------:R-:W-:-:S14]  /*2080*/  DSETP.NAN.AND P0, PT, R4, R4, PT ;  /* 0x000000040400722a */ /* 0x000fdc0003f08000 */
[----:B------:R-:W-:Y:S05]  /*2090*/  @P0 BRA `(.L_x_20) ;  /* 0x0000000000340947 */ /* 0x000fea0003800000 */
[----:B------:R-:W-:Y:S01]  /*20a0*/  ISETP.NE.AND P0, PT, R18, R19, PT ;  /* 0x000000131200720c */ /* 0x000fe20003f05270 */
[----:B------:R-:W-:Y:S01]  /*20b0*/  IMAD.MOV.U32 R13, RZ, RZ, -0x80000 ;  /* 0xfff80000ff0d7424 */ /* 0x000fe200078e00ff */
[----:B------:R-:W-:-:S11]  /*20c0*/  MOV R12, 0x0 ;  /* 0x00000000000c7802 */ /* 0x000fd60000000f00 */
[----:B------:R-:W-:Y:S05]  /*20d0*/  @!P0 BRA `(.L_x_19) ;  /* 0x00000000002c8947 */ /* 0x000fea0003800000 */
[----:B------:R-:W-:Y:S02]  /*20e0*/  ISETP.NE.AND P0, PT, R18, 0x7ff00000, PT ;  /* 0x7ff000001200780c */ /* 0x000fe40003f05270 */
[----:B------:R-:W-:Y:S02]  /*20f0*/  LOP3.LUT R4, R5, 0x40080000, RZ, 0x3c, !PT ;  /* 0x4008000005047812 */ /* 0x000fe400078e3cff */
[----:B------:R-:W-:Y:S02]  /*2100*/  ISETP.EQ.OR P0, PT, R19, RZ, !P0 ;  /* 0x000000ff1300720c */ /* 0x000fe40004702670 */
[----:B------:R-:W-:-:S11]  /*2110*/  LOP3.LUT R13, R4, 0x80000000, RZ, 0xc0, !PT ;  /* 0x80000000040d7812 */ /* 0x000fd600078ec0ff */
[----:B------:R-:W-:Y:S02]  /*2120*/  @P0 LOP3.LUT R2, R13, 0x7ff00000, RZ, 0xfc, !PT ;  /* 0x7ff000000d020812 */ /* 0x000fe400078efcff */
[----:B------:R-:W-:Y:S01]  /*2130*/  @!P0 MOV R12, RZ ;  /* 0x000000ff000c8202 */ /* 0x000fe20000000f00 */
[----:B------:R-:W-:Y:S01]  /*2140*/  @P0 IMAD.MOV.U32 R12, RZ, RZ, RZ ;  /* 0x000000ffff0c0224 */ /* 0x000fe200078e00ff */
[----:B------:R-:W-:Y:S01]  /*2150*/  @P0 MOV R13, R2 ;  /* 0x00000002000d0202 */ /* 0x000fe20000000f00 */
[----:B------:R-:W-:Y:S06]  /*2160*/  BRA `(.L_x_19) ;  /* 0x0000000000087947 */ /* 0x000fec0003800000 */
.L_x_20:
[----:B------:R-:W-:Y:S01]  /*2170*/  LOP3.LUT R13, R5, 0x80000, RZ, 0xfc, !PT ;  /* 0x00080000050d7812 */ /* 0x000fe200078efcff */
[----:B------:R-:W-:-:S07]  /*2180*/  IMAD.MOV.U32 R12, RZ, RZ, R4 ;  /* 0x000000ffff0c7224 */ /* 0x000fce00078e0004 */
.L_x_19:
[----:B------:R-:W-:Y:S01]  /*2190*/  MOV R2, R0 ;  /* 0x0000000000027202 */ /* 0x000fe20000000f00 */
[----:B------:R-:W-:Y:S01]  /*21a0*/  IMAD.MOV.U32 R3, RZ, RZ, 0x0 ;  /* 0x00000000ff037424 */ /* 0x000fe200078e00ff */
[----:B------:R-:W-:Y:S01]  /*21b0*/  MOV R14, R12 ;  /* 0x0000000c000e7202 */ /* 0x000fe20000000f00 */
[----:B------:R-:W-:Y:S02]  /*21c0*/  IMAD.MOV.U32 R15, RZ, RZ, R13 ;  /* 0x000000ffff0f7224 */ /* 0x000fe400078e000d */
[----:B------:R-:W-:Y:S05]  /*21d0*/  RET.REL.NODEC R2 `(_Z10gpu_3dconvPdS_idiii) ;  /* 0xffffffdc02887950 */ /* 0x000fea0003c3ffff */
        .weak           $__internal_1_$__cuda_sm20_dsqrt_rn_f64_mediumpath_v1
        .type           $__internal_1_$__cuda_sm20_dsqrt_rn_f64_mediumpath_v1,@function
        .size           $__internal_1_$__cuda_sm20_dsqrt_rn_f64_mediumpath_v1,(.L_x_27 - $__internal_1_$__cuda_sm20_dsqrt_rn_f64_mediumpath_v1)
$__internal_1_$__cuda_sm20_dsqrt_rn_f64_mediumpath_v1:
[----:B------:R-:W-:Y:S01]  /*21e0*/  ISETP.GE.U32.AND P0, PT, R16, -0x3400000, PT ;  /* 0xfcc000001000780c */ /* 0x000fe20003f06070 */
[----:B------:R-:W-:Y:S01]  /*21f0*/  BSSY.RECONVERGENT B1, `(.L_x_21) ;  /* 0x0000025000017945 */ /* 0x000fe20003800200 */
[----:B------:R-:W-:Y:S01]  /*2200*/  MOV R20, R6 ;  /* 0x0000000600147202 */ /* 0x000fe20000000f00 */
[----:B------:R-:W-:-:S10]  /*2210*/  IMAD.MOV.U32 R16, RZ, RZ, R0 ;  /* 0x000000ffff107224 */ /* 0x000fd400078e0000 */
[----:B------:R-:W-:Y:S05]  /*2220*/  @!P0 BRA `(.L_x_22) ;  /* 0x0000000000208947 */ /* 0x000fea0003800000 */
[----:B------:R-:W-:-:S10]  /*2230*/  DFMA.RM R2, R2, R20, R16 ;  /* 0x000000140202722b */ /* 0x000fd40000004010 */
[----:B------:R-:W-:-:S04]  /*2240*/  IADD3 R16, P0, PT, R2, 0x1, RZ ;  /* 0x0000000102107810 */ /* 0x000fc80007f1e0ff */
[----:B------:R-:W-:-:S06]  /*2250*/  IADD3.X R17, PT, PT, RZ, R3, RZ, P0, !PT ;  /* 0x00000003ff117210 */ /* 0x000fcc00007fe4ff */
[----:B------:R-:W-:-:S08]  /*2260*/  DFMA.RP R4, -R2, R16, R4 ;  /* 0x000000100204722b */ /* 0x000fd00000008104 */
[----:B------:R-:W-:-:S06]  /*2270*/  DSETP.GT.AND P0, PT, R4, RZ, PT ;  /* 0x000000ff0400722a */ /* 0x000fcc0003f04000 */
[----:B------:R-:W-:Y:S02]  /*2280*/  FSEL R2, R16, R2, P0 ;  /* 0x0000000210027208 */ /* 0x000fe40000000000 */
[----:B------:R-:W-:Y:S01]  /*2290*/  FSEL R3, R17, R3, P0 ;  /* 0x0000000311037208 */ /* 0x000fe20000000000 */
[----:B------:R-:W-:Y:S06]  /*22a0*/  BRA `(.L_x_23) ;  /* 0x0000000000647947 */ /* 0x000fec0003800000 */
.L_x_22:
[----:B------:R-:W-:-:S14]  /*22b0*/  DSETP.NE.AND P0, PT, R4, RZ, PT ;  /* 0x000000ff0400722a */ /* 0x000fdc0003f05000 */
[----:B------:R-:W-:Y:S05]  /*22c0*/  @!P0 BRA `(.L_x_24) ;  /* 0x0000000000588947 */ /* 0x000fea0003800000 */
[----:B------:R-:W-:-:S13]  /*22d0*/  ISETP.GE.AND P0, PT, R5, RZ, PT ;  /* 0x000000ff0500720c */ /* 0x000fda0003f06270 */
[----:B------:R-:W-:Y:S01]  /*22e0*/  @!P0 IMAD.MOV.U32 R2, RZ, RZ, 0x0 ;  /* 0x00000000ff028424 */ /* 0x000fe200078e00ff */
[----:B------:R-:W-:Y:S01]  /*22f0*/  @!P0 MOV R3, 0xfff80000 ;  /* 0xfff8000000038802 */ /* 0x000fe20000000f00 */
[----:B------:R-:W-:Y:S06]  /*2300*/  @!P0 BRA `(.L_x_23) ;  /* 0x00000000004c8947 */ /* 0x000fec0003800000 */
[----:B------:R-:W-:-:S13]  /*2310*/  ISETP.GT.AND P0, PT, R5, 0x7fefffff, PT ;  /* 0x7fefffff0500780c */ /* 0x000fda0003f04270 */
[----:B------:R-:W-:Y:S05]  /*2320*/  @P0 BRA `(.L_x_24) ;  /* 0x0000000000400947 */ /* 0x000fea0003800000 */
[----:B------:R-:W-:Y:S01]  /*2330*/  DMUL R4, R4, 8.11296384146066816958e+31 ;  /* 0x4690000004047828 */ /* 0x000fe20000000000 */
[----:B------:R-:W-:Y:S01]  /*2340*/  IMAD.MOV.U32 R2, RZ, RZ, RZ ;  /* 0x000000ffff027224 */ /* 0x000fe200078e00ff */
[----:B------:R-:W-:Y:S01]  /*2350*/  MOV R20, 0x0 ;  /* 0x0000000000147802 */ /* 0x000fe20000000f00 */
[----:B------:R-:W-:-:S03]  /*2360*/  IMAD.MOV.U32 R21, RZ, RZ, 0x3fd80000 ;  /* 0x3fd80000ff157424 */ /* 0x000fc600078e00ff */
[----:B------:R-:W0:Y:S02]  /*2370*/  MUFU.RSQ64H R3, R5 ;  /* 0x0000000500037308 */ /* 0x000e240000001c00 */
[----:B0-----:R-:W-:-:S08]  /*2380*/  DMUL R16, R2, R2 ;  /* 0x0000000202107228 */ /* 0x001fd00000000000 */
[----:B------:R-:W-:-:S08]  /*2390*/  DFMA R16, R4, -R16, 1 ;  /* 0x3ff000000410742b */ /* 0x000fd00000000810 */
[----:B------:R-:W-:Y:S02]  /*23a0*/  DFMA R20, R16, R20, 0.5 ;  /* 0x3fe000001014742b */ /* 0x000fe40000000014 */
[----:B------:R-:W-:-:S08]  /*23b0*/  DMUL R16, R2, R16 ;  /* 0x0000001002107228 */ /* 0x000fd00000000000 */
[----:B------:R-:W-:-:S08]  /*23c0*/  DFMA R16, R20, R16, R2 ;  /* 0x000000101410722b */ /* 0x000fd00000000002 */
[----:B------:R-:W-:Y:S02]  /*23d0*/  DMUL R2, R4, R16 ;  /* 0x0000001004027228 */ /* 0x000fe40000000000 */
[----:B------:R-:W-:-:S06]  /*23e0*/  IADD3 R17, PT, PT, R17, -0x100000, RZ ;  /* 0xfff0000011117810 */ /* 0x000fcc0007ffe0ff */
[----:B------:R-:W-:-:S08]  /*23f0*/  DFMA R20, R2, -R2, R4 ;  /* 0x800000020214722b */ /* 0x000fd00000000004 */
[----:B------:R-:W-:-:S10]  /*2400*/  DFMA R2, R16, R20, R2 ;  /* 0x000000141002722b */ /* 0x000fd40000000002 */
[----:B------:R-:W-:Y:S01]  /*2410*/  VIADD R3, R3, 0xfcb00000 ;  /* 0xfcb0000003037836 */ /* 0x000fe20000000000 */
[----:B------:R-:W-:Y:S06]  /*2420*/  BRA `(.L_x_23) ;  /* 0x0000000000047947 */ /* 0x000fec0003800000 */
.L_x_24:
[----:B------:R-:W-:-:S11]  /*2430*/  DADD R2, R4, R4 ;  /* 0x0000000004027229 */ /* 0x000fd60000000004 */
.L_x_23:
[----:B------:R-:W-:Y:S05]  /*2440*/  BSYNC.RECONVERGENT B1 ;  /* 0x0000000000017941 */ /* 0x000fea0003800200 */
.L_x_21:
[----:B------:R-:W-:Y:S01]  /*2450*/  HFMA2 R19, -RZ, RZ, 0, 0 ;  /* 0x00000000ff137431 */ /* 0x000fe200000001ff */
[----:B------:R-:W-:Y:S01]  /*2460*/  MOV R24, R2 ;  /* 0x0000000200187202 */ /* 0x000fe20000000f00 */
[----:B------:R-:W-:Y:S02]  /*2470*/  IMAD.MOV.U32 R25, RZ, RZ, R3 ;  /* 0x000000ffff197224 */ /* 0x000fe400078e0003 */
[----:B------:R-:W-:Y:S05]  /*2480*/  RET.REL.NODEC R18 `(_Z10gpu_3dconvPdS_idiii) ;  /* 0xffffffd812dc7950 */ /* 0x000fea0003c3ffff */
.L_x_25:
[----:B------:R-:W-:-:S00]  /*2490*/  BRA `(.L_x_25) ;  /* 0xfffffffc00fc7947 */ /* 0x000fc0000383ffff */
[----:B------:R-:W-:-:S00]  /*24a0*/  NOP ;  /* 0x0000000000007918 */ /* 0x000fc00000000000 */
        /* <DEDUP_REMOVED lines=13> */
.L_x_27:


//--------------------- .nv.shared.reserved.0     --------------------------
	.section	.nv.shared.reserved.0,"aw",@nobits
	.weak		__nv_reservedSMEM_offset_0_alias
	.size		__nv_reservedSMEM_offset_0_alias, 0, 64
	.other		__nv_reservedSMEM_offset_0_alias,@"STO_CUDA_RESERVED_SHARED STV_DEFAULT"
__nv_reservedSMEM_offset_0_alias:
	.zero		0
	.zero		64


//--------------------- .nv.constant0._Z10gpu_3dconvPdS_idiii --------------------------
	.section	.nv.constant0._Z10gpu_3dconvPdS_idiii,"a",@progbits
	.sectionflags	@""
	.align	4
.nv.constant0._Z10gpu_3dconvPdS_idiii:
	.zero		940


//--------------------- SYMBOLS --------------------------

	.type		.nv.reservedSmem.offset0,@object
	.size		.nv.reservedSmem.offset0,0x4
